	.headerflags	@"EF_CUDA_TEXMODE_UNIFIED EF_CUDA_64BIT_ADDRESS EF_CUDA_ACCELERATORS EF_CUDA_SM90 EF_CUDA_VIRTUAL_SM(EF_CUDA_SM90)"
	.elftype	@"ET_EXEC"


//--------------------- .nv.info                  --------------------------
	.section	.nv.info,"",@"SHT_CUDA_INFO"
	.align	4


	//----- nvinfo : EIATTR_REGCOUNT
	.align		4
        /*0000*/ 	.byte	0x04, 0x2f
        /*0002*/ 	.short	(.L_1 - .L_0)
	.align		4
.L_0:
        /*0004*/ 	.word	index@(triton_mm)
        /*0008*/ 	.word	0x0000005e


	//----- nvinfo : EIATTR_MIN_STACK_SIZE
	.align		4
.L_1:
        /*000c*/ 	.byte	0x04, 0x12
        /*000e*/ 	.short	(.L_3 - .L_2)
	.align		4
.L_2:
        /*0010*/ 	.word	index@(triton_mm)
        /*0014*/ 	.word	0x00000000


	//----- nvinfo : EIATTR_FRAME_SIZE
	.align		4
.L_3:
        /*0018*/ 	.byte	0x04, 0x11
        /*001a*/ 	.short	(.L_5 - .L_4)
	.align		4
.L_4:
        /*001c*/ 	.word	index@(triton_mm)
        /*0020*/ 	.word	0x00000000


	//----- nvinfo : EIATTR_MIN_STACK_SIZE
	.align		4
.L_5:
        /*0024*/ 	.byte	0x04, 0x12
        /*0026*/ 	.short	(.L_7 - .L_6)
	.align		4
.L_6:
        /*0028*/ 	.word	index@(triton_mm)
        /*002c*/ 	.word	0x00000000
.L_7:


//--------------------- .nv.info.triton_mm        --------------------------
	.section	.nv.info.triton_mm,"",@"SHT_CUDA_INFO"
	.sectionflags	@""
	.align	4


	//----- nvinfo : EIATTR_CUDA_API_VERSION
	.align		4
        /*0000*/ 	.byte	0x04, 0x37
        /*0002*/ 	.short	(.L_9 - .L_8)
.L_8:
        /*0004*/ 	.word	0x0000007c


	//----- nvinfo : EIATTR_KPARAM_INFO
	.align		4
.L_9:
        /*0008*/ 	.byte	0x04, 0x17
        /*000a*/ 	.short	(.L_11 - .L_10)
.L_10:
        /*000c*/ 	.word	0x00000000
        /*0010*/ 	.short	0x0004
        /*0012*/ 	.short	0x0020
        /*0014*/ 	.byte	0x00, 0xf0, 0x11, 0x00


	//----- nvinfo : EIATTR_KPARAM_INFO
	.align		4
.L_11:
        /*0018*/ 	.byte	0x04, 0x17
        /*001a*/ 	.short	(.L_13 - .L_12)
.L_12:
        /*001c*/ 	.word	0x00000000
        /*0020*/ 	.short	0x0003
        /*0022*/ 	.short	0x0018
        /*0024*/ 	.byte	0x00, 0xf0, 0x21, 0x00


	//----- nvinfo : EIATTR_KPARAM_INFO
	.align		4
.L_13:
        /*0028*/ 	.byte	0x04, 0x17
        /*002a*/ 	.short	(.L_15 - .L_14)
.L_14:
        /*002c*/ 	.word	0x00000000
        /*0030*/ 	.short	0x0002
        /*0032*/ 	.short	0x0010
        /*0034*/ 	.byte	0x00, 0xf0, 0x21, 0x00


	//----- nvinfo : EIATTR_KPARAM_INFO
	.align		4
.L_15:
        /*0038*/ 	.byte	0x04, 0x17
        /*003a*/ 	.short	(.L_17 - .L_16)
.L_16:
        /*003c*/ 	.word	0x00000000
        /*0040*/ 	.short	0x0001
        /*0042*/ 	.short	0x0008
        /*0044*/ 	.byte	0x00, 0xf0, 0x21, 0x00


	//----- nvinfo : EIATTR_KPARAM_INFO
	.align		4
.L_17:
        /*0048*/ 	.byte	0x04, 0x17
        /*004a*/ 	.short	(.L_19 - .L_18)
.L_18:
        /*004c*/ 	.word	0x00000000
        /*0050*/ 	.short	0x0000
        /*0052*/ 	.short	0x0000
        /*0054*/ 	.byte	0x00, 0xf0, 0x21, 0x00


	//----- nvinfo : EIATTR_SPARSE_MMA_MASK
	.align		4
.L_19:
        /*0058*/ 	.byte	0x03, 0x50
        /*005a*/ 	.short	0x0000


	//----- nvinfo : EIATTR_MAXREG_COUNT
	.align		4
        /*005c*/ 	.byte	0x03, 0x1b
        /*005e*/ 	.short	0x00ff


	//----- nvinfo : EIATTR_COOP_GROUP_MASK_REGIDS
	.align		4
        /*0060*/ 	.byte	0x04, 0x29
        /*0062*/ 	.short	(.L_21 - .L_20)


	//   ....[0]....
.L_20:
        /*0064*/ 	.word	0xffffffff


	//----- nvinfo : EIATTR_COOP_GROUP_INSTR_OFFSETS
	.align		4
.L_21:
        /*0068*/ 	.byte	0x04, 0x28
        /*006a*/ 	.short	(.L_23 - .L_22)


	//   ....[0]....
.L_22:
        /*006c*/ 	.word	0x00000b70


	//----- nvinfo : EIATTR_EXIT_INSTR_OFFSETS
	.align		4
.L_23:
        /*0070*/ 	.byte	0x04, 0x1c
        /*0072*/ 	.short	(.L_25 - .L_24)


	//   ....[0]....
.L_24:
        /*0074*/ 	.word	0x00000040


	//   ....[1]....
        /*0078*/ 	.word	0x00002430


	//   ....[2]....
        /*007c*/ 	.word	0x00002450


	//----- nvinfo : EIATTR_MAX_THREADS
	.align		4
.L_25:
        /*0080*/ 	.byte	0x04, 0x05
        /*0082*/ 	.short	(.L_27 - .L_26)
.L_26:
        /*0084*/ 	.word	0x00000100
        /*0088*/ 	.word	0x00000001
        /*008c*/ 	.word	0x00000001


	//----- nvinfo : EIATTR_CBANK_PARAM_SIZE
	.align		4
.L_27:
        /*0090*/ 	.byte	0x03, 0x19
        /*0092*/ 	.short	0x0024


	//----- nvinfo : EIATTR_PARAM_CBANK
	.align		4
        /*0094*/ 	.byte	0x04, 0x0a
        /*0096*/ 	.short	(.L_29 - .L_28)
	.align		4
.L_28:
        /*0098*/ 	.word	index@(.nv.constant0.triton_mm)
        /*009c*/ 	.short	0x0210
        /*009e*/ 	.short	0x0024


	//----- nvinfo : EIATTR_SW_WAR
	.align		4
.L_29:
        /*00a0*/ 	.byte	0x04, 0x36
        /*00a2*/ 	.short	(.L_31 - .L_30)
.L_30:
        /*00a4*/ 	.word	0x00000008
.L_31:


//--------------------- .nv.callgraph             --------------------------
	.section	.nv.callgraph,"",@"SHT_CUDA_CALLGRAPH"
	.align	4
	.sectionentsize	8
	.align		4
        /*0000*/ 	.word	0x00000000
	.align		4
        /*0004*/ 	.word	0xffffffff
	.align		4
        /*0008*/ 	.word	0x00000000
	.align		4
        /*000c*/ 	.word	0xfffffffe
	.align		4
        /*0010*/ 	.word	0x00000000
	.align		4
        /*0014*/ 	.word	0xfffffffd
	.align		4
        /*0018*/ 	.word	0x00000000
	.align		4
        /*001c*/ 	.word	0xfffffffc


//--------------------- .text.triton_mm           --------------------------
	.section	.text.triton_mm,"ax",@progbits
	.sectionflags	@"SHF_BARRIERS=1"
	.align	128
        .global         triton_mm
        .type           triton_mm,@function
        .size           triton_mm,(.L_x_2 - triton_mm)
        .other          triton_mm,@"STO_CUDA_ENTRY STV_DEFAULT"
triton_mm:
.text.triton_mm:
[----:B------:R-:W1:Y:S02]  /*0000*/  LDC R1, c[0x0][0x28] ;  /* 0x00000a00ff017b82 */ /* 0x000e640000000800 */
[----:B------:R-:W2:Y:S02]  /*0010*/  LDC R5, c[0x0][0x230] ;  /* 0x00008c00ff057b82 */ /* 0x000ea40000000800 */
[----:B--2---:R-:W-:-:S05]  /*0020*/  IMAD R0, R5, 0xc00, RZ ;  /* 0x00000c0005007824 */ /* 0x004fca00078e02ff */
[----:B------:R-:W-:-:S13]  /*0030*/  ISETP.NE.AND P0, PT, R0, RZ, PT ;  /* 0x000000ff0000720c */ /* 0x000fda0003f05270 */
[----:B------:R-:W-:Y:S05]  /*0040*/  @!P0 EXIT ;  /* 0x000000000000894d */ /* 0x000fea0003800000 */
[----:B------:R-:W2:Y:S01]  /*0050*/  S2R R10, SR_CTAID.X ;  /* 0x00000000000a7919 */ /* 0x000ea20000002500 */
[----:B------:R-:W-:Y:S01]  /*0060*/  VIADD R0, R5, 0x7f ;  /* 0x0000007f05007836 */ /* 0x000fe20000000000 */
[----:B------:R-:W-:Y:S01]  /*0070*/  IABS R18, R5 ;  /* 0x0000000500127213 */ /* 0x000fe20000000000 */
[----:B------:R-:W3:Y:S01]  /*0080*/  S2UR UR5, SR_CgaCtaId ;  /* 0x00000000000579c3 */ /* 0x000ee20000008800 */
[----:B------:R-:W-:Y:S01]  /*0090*/  UMOV UR4, 0x400 ;  /* 0x0000040000047882 */ /* 0x000fe20000000000 */
[----:B------:R-:W-:Y:S01]  /*00a0*/  ULDC.64 UR16, c[0x0][0x208] ;  /* 0x0000820000107ab9 */ /* 0x000fe20000000a00 */
[----:B------:R-:W-:Y:S02]  /*00b0*/  SHF.R.S32.HI R3, RZ, 0x1f, R0 ;  /* 0x0000001fff037819 */ /* 0x000fe40000011400 */
[----:B------:R-:W-:Y:S02]  /*00c0*/  CS2R R24, SRZ ;  /* 0x0000000000187805 */ /* 0x000fe4000001ff00 */
[----:B------:R-:W-:-:S02]  /*00d0*/  CS2R R26, SRZ ;  /* 0x00000000001a7805 */ /* 0x000fc4000001ff00 */
[----:B------:R-:W-:Y:S02]  /*00e0*/  CS2R R28, SRZ ;  /* 0x00000000001c7805 */ /* 0x000fe4000001ff00 */
[----:B------:R-:W-:Y:S02]  /*00f0*/  LEA.HI R3, R3, R0, RZ, 0x7 ;  /* 0x0000000003037211 */ /* 0x000fe400078f38ff */
[----:B------:R-:W-:Y:S02]  /*0100*/  CS2R R30, SRZ ;  /* 0x00000000001e7805 */ /* 0x000fe4000001ff00 */
[----:B------:R-:W-:Y:S02]  /*0110*/  CS2R R32, SRZ ;  /* 0x0000000000207805 */ /* 0x000fe4000001ff00 */
[----:B------:R-:W-:Y:S02]  /*0120*/  CS2R R34, SRZ ;  /* 0x0000000000227805 */ /* 0x000fe4000001ff00 */
[----:B------:R-:W-:-:S02]  /*0130*/  CS2R R36, SRZ ;  /* 0x0000000000247805 */ /* 0x000fc4000001ff00 */
[----:B------:R-:W-:Y:S02]  /*0140*/  CS2R R38, SRZ ;  /* 0x0000000000267805 */ /* 0x000fe4000001ff00 */
[----:B------:R-:W-:Y:S02]  /*0150*/  CS2R R40, SRZ ;  /* 0x0000000000287805 */ /* 0x000fe4000001ff00 */
        /* <DEDUP_REMOVED lines=9> */
[----:B------:R-:W-:Y:S01]  /*01f0*/  CS2R R60, SRZ ;  /* 0x00000000003c7805 */ /* 0x000fe2000001ff00 */
[----:B---3--:R-:W-:Y:S01]  /*0200*/  UPRMT UR5, UR5, 0x654, UR4 ;  /* 0x0000065405057896 */ /* 0x008fe20008000004 */
[----:B------:R-:W-:-:S02]  /*0210*/  CS2R R62, SRZ ;  /* 0x00000000003e7805 */ /* 0x000fc4000001ff00 */
[----:B------:R-:W-:Y:S02]  /*0220*/  CS2R R64, SRZ ;  /* 0x0000000000407805 */ /* 0x000fe4000001ff00 */
[----:B------:R-:W-:Y:S02]  /*0230*/  CS2R R66, SRZ ;  /* 0x0000000000427805 */ /* 0x000fe4000001ff00 */
[----:B------:R-:W-:Y:S01]  /*0240*/  CS2R R68, SRZ ;  /* 0x0000000000447805 */ /* 0x000fe2000001ff00 */
[C---:B--2---:R-:W-:Y:S01]  /*0250*/  IMAD.HI R2, R10.reuse, 0x2aaaaaab, RZ ;  /* 0x2aaaaaab0a027827 */ /* 0x044fe200078e02ff */
[----:B------:R-:W-:Y:S02]  /*0260*/  IABS R11, R10 ;  /* 0x0000000a000b7213 */ /* 0x000fe40000000000 */
[----:B------:R-:W-:Y:S02]  /*0270*/  CS2R R70, SRZ ;  /* 0x0000000000467805 */ /* 0x000fe4000001ff00 */
[----:B------:R-:W-:-:S02]  /*0280*/  ISETP.GE.AND P1, PT, R10, RZ, PT ;  /* 0x000000ff0a00720c */ /* 0x000fc40003f26270 */
[----:B------:R-:W-:Y:S02]  /*0290*/  CS2R R72, SRZ ;  /* 0x0000000000487805 */ /* 0x000fe4000001ff00 */
[----:B------:R-:W-:Y:S02]  /*02a0*/  SHF.R.U32.HI R7, RZ, 0x1f, R2 ;  /* 0x0000001fff077819 */ /* 0x000fe40000011602 */
[----:B------:R-:W-:Y:S02]  /*02b0*/  CS2R R74, SRZ ;  /* 0x00000000004a7805 */ /* 0x000fe4000001ff00 */
[----:B------:R-:W-:Y:S02]  /*02c0*/  CS2R R76, SRZ ;  /* 0x00000000004c7805 */ /* 0x000fe4000001ff00 */
[----:B------:R-:W-:Y:S02]  /*02d0*/  CS2R R78, SRZ ;  /* 0x00000000004e7805 */ /* 0x000fe4000001ff00 */
[----:B------:R-:W-:-:S02]  /*02e0*/  LEA.HI.SX32 R7, R2, R7, 0x1b ;  /* 0x0000000702077211 */ /* 0x000fc400078fdaff */
[----:B------:R-:W-:Y:S02]  /*02f0*/  CS2R R80, SRZ ;  /* 0x0000000000507805 */ /* 0x000fe4000001ff00 */
[----:B------:R-:W-:Y:S02]  /*0300*/  CS2R R82, SRZ ;  /* 0x0000000000527805 */ /* 0x000fe4000001ff00 */
[----:B------:R-:W-:Y:S02]  /*0310*/  CS2R R84, SRZ ;  /* 0x0000000000547805 */ /* 0x000fe4000001ff00 */
[----:B------:R-:W-:Y:S01]  /*0320*/  CS2R R86, SRZ ;  /* 0x0000000000567805 */ /* 0x000fe2000001ff00 */
[----:B------:R-:W-:Y:S01]  /*0330*/  IMAD.SHL.U32 R4, R7, 0x8, RZ ;  /* 0x0000000807047824 */ /* 0x000fe200078e00ff */
[----:B------:R-:W-:Y:S01]  /*0340*/  UMOV UR4, URZ ;  /* 0x0000003f00047c82 */ /* 0x000fe20008000000 */
[----:B------:R-:W-:-:S03]  /*0350*/  UMOV UR14, 0xffffffff ;  /* 0xffffffff000e7882 */ /* 0x000fc60000000000 */
[----:B------:R-:W-:-:S04]  /*0360*/  LEA.HI.SX32 R3, R3, -R4, 0x19 ;  /* 0x8000000403037211 */ /* 0x000fc800078fcaff */
[----:B------:R-:W-:-:S04]  /*0370*/  VIMNMX R6, R3, 0x8, PT ;  /* 0x0000000803067848 */ /* 0x000fc80003fe0100 */
[-C--:B------:R-:W-:Y:S02]  /*0380*/  IABS R13, R6.reuse ;  /* 0x00000006000d7213 */ /* 0x080fe40000000000 */
[----:B------:R-:W-:Y:S02]  /*0390*/  IABS R12, R6 ;  /* 0x00000006000c7213 */ /* 0x000fe40000000000 */
[----:B------:R-:W2:Y:S03]  /*03a0*/  I2F.RP R0, R13 ;  /* 0x0000000d00007306 */ /* 0x000ea60000209400 */
[----:B------:R-:W-:-:S05]  /*03b0*/  IMAD.MOV R15, RZ, RZ, -R12 ;  /* 0x000000ffff0f7224 */ /* 0x000fca00078e0a0c */
[----:B--2---:R-:W2:Y:S02]  /*03c0*/  MUFU.RCP R0, R0 ;  /* 0x0000000000007308 */ /* 0x004ea40000001000 */
[----:B--2---:R-:W-:-:S06]  /*03d0*/  VIADD R2, R0, 0xffffffe ;  /* 0x0ffffffe00027836 */ /* 0x004fcc0000000000 */
[----:B------:R2:W3:Y:S02]  /*03e0*/  F2I.FTZ.U32.TRUNC.NTZ R3, R2 ;  /* 0x0000000200037305 */ /* 0x0004e4000021f000 */
[----:B--2---:R-:W-:Y:S02]  /*03f0*/  IMAD.MOV.U32 R2, RZ, RZ, RZ ;  /* 0x000000ffff027224 */ /* 0x004fe400078e00ff */
[----:B---3--:R-:W-:-:S04]  /*0400*/  IMAD.MOV R8, RZ, RZ, -R3 ;  /* 0x000000ffff087224 */ /* 0x008fc800078e0a03 */
[----:B------:R-:W-:-:S04]  /*0410*/  IMAD R9, R8, R13, RZ ;  /* 0x0000000d08097224 */ /* 0x000fc800078e02ff */
[----:B------:R-:W-:Y:S02]  /*0420*/  IMAD.HI.U32 R8, R3, R9, R2 ;  /* 0x0000000903087227 */ /* 0x000fe400078e0002 */
[----:B------:R-:W2:Y:S02]  /*0430*/  I2F.RP R9, R18 ;  /* 0x0000001200097306 */ /* 0x000ea40000209400 */
[----:B------:R-:W-:Y:S02]  /*0440*/  IMAD.MOV.U32 R3, RZ, RZ, R11 ;  /* 0x000000ffff037224 */ /* 0x000fe400078e000b */
[----:B------:R-:W-:Y:S01]  /*0450*/  IMAD R11, R7, -0xc0, R10 ;  /* 0xffffff40070b7824 */ /* 0x000fe200078e020a */
[----:B------:R-:W-:Y:S01]  /*0460*/  LOP3.LUT R7, RZ, R6, RZ, 0x33, !PT ;  /* 0x00000006ff077212 */ /* 0x000fe200078e33ff */
[----:B------:R-:W-:-:S03]  /*0470*/  IMAD.HI.U32 R0, R8, R3, RZ ;  /* 0x0000000308007227 */ /* 0x000fc600078e00ff */
[----:B------:R-:W-:Y:S01]  /*0480*/  IABS R17, R11 ;  /* 0x0000000b00117213 */ /* 0x000fe20000000000 */
[----:B------:R-:W-:Y:S02]  /*0490*/  IMAD R2, R0, R15, R3 ;  /* 0x0000000f00027224 */ /* 0x000fe400078e0203 */
[----:B------:R-:W3:Y:S02]  /*04a0*/  S2R R0, SR_TID.X ;  /* 0x0000000000007919 */ /* 0x000ee40000002100 */
[----:B------:R-:W-:Y:S01]  /*04b0*/  IMAD.HI.U32 R8, R8, R17, RZ ;  /* 0x0000001108087227 */ /* 0x000fe200078e00ff */
[----:B------:R-:W-:Y:S01]  /*04c0*/  ISETP.GT.U32.AND P0, PT, R13, R2, PT ;  /* 0x000000020d00720c */ /* 0x000fe20003f04070 */
[----:B--2---:R-:W2:Y:S02]  /*04d0*/  MUFU.RCP R9, R9 ;  /* 0x0000000900097308 */ /* 0x004ea40000001000 */
[----:B------:R-:W-:-:S05]  /*04e0*/  IMAD R10, R8, R15, R17 ;  /* 0x0000000f080a7224 */ /* 0x000fca00078e0211 */
[----:B------:R-:W-:-:S05]  /*04f0*/  ISETP.GT.U32.AND P2, PT, R13, R10, PT ;  /* 0x0000000a0d00720c */ /* 0x000fca0003f44070 */
[----:B------:R-:W-:Y:S02]  /*0500*/  @!P0 IMAD.IADD R2, R2, 0x1, -R13 ;  /* 0x0000000102028824 */ /* 0x000fe400078e0a0d */
[----:B--2---:R-:W-:-:S03]  /*0510*/  VIADD R3, R9, 0xffffffe ;  /* 0x0ffffffe09037836 */ /* 0x004fc60000000000 */
[----:B------:R-:W-:-:S03]  /*0520*/  ISETP.GT.U32.AND P0, PT, R13, R2, PT ;  /* 0x000000020d00720c */ /* 0x000fc60003f04070 */
[----:B------:R-:W-:Y:S01]  /*0530*/  @!P2 IMAD.IADD R10, R10, 0x1, -R13 ;  /* 0x000000010a0aa824 */ /* 0x000fe200078e0a0d */
[----:B------:R-:W2:Y:S01]  /*0540*/  F2I.FTZ.U32.TRUNC.NTZ R3, R3 ;  /* 0x0000000300037305 */ /* 0x000ea2000021f000 */
[----:B------:R-:W-:Y:S01]  /*0550*/  @!P2 VIADD R8, R8, 0x1 ;  /* 0x000000010808a836 */ /* 0x000fe20000000000 */
[----:B---3--:R-:W-:-:S07]  /*0560*/  SHF.R.U32.HI R12, RZ, 0x2, R0 ;  /* 0x00000002ff0c7819 */ /* 0x008fce0000011600 */
[----:B------:R-:W-:Y:S01]  /*0570*/  @!P0 IMAD.IADD R2, R2, 0x1, -R13 ;  /* 0x0000000102028824 */ /* 0x000fe200078e0a0d */
[----:B------:R-:W-:Y:S02]  /*0580*/  ISETP.NE.AND P0, PT, R6, RZ, PT ;  /* 0x000000ff0600720c */ /* 0x000fe40003f05270 */
[----:B------:R-:W-:Y:S01]  /*0590*/  SGXT.U32 R12, R12, 0x6 ;  /* 0x000000060c0c781a */ /* 0x000fe20000000000 */
[----:B------:R-:W-:Y:S01]  /*05a0*/  @!P1 IMAD.MOV R2, RZ, RZ, -R2 ;  /* 0x000000ffff029224 */ /* 0x000fe200078e0a02 */
[----:B------:R-:W-:Y:S01]  /*05b0*/  ISETP.GE.U32.AND P1, PT, R10, R13, PT ;  /* 0x0000000d0a00720c */ /* 0x000fe20003f26070 */
[----:B--2---:R-:W-:Y:S01]  /*05c0*/  IMAD.MOV R15, RZ, RZ, -R3 ;  /* 0x000000ffff0f7224 */ /* 0x004fe200078e0a03 */
[----:B------:R-:W-:Y:S02]  /*05d0*/  LOP3.LUT R6, R11, R6, RZ, 0x3c, !PT ;  /* 0x000000060b067212 */ /* 0x000fe400078e3cff */
[----:B------:R-:W-:Y:S01]  /*05e0*/  SEL R9, R7, R2, !P0 ;  /* 0x0000000207097207 */ /* 0x000fe20004000000 */
[----:B------:R-:W-:Y:S01]  /*05f0*/  IMAD R15, R15, R18, RZ ;  /* 0x000000120f0f7224 */ /* 0x000fe200078e02ff */
[----:B------:R-:W-:Y:S01]  /*0600*/  ISETP.GE.AND P3, PT, R6, RZ, PT ;  /* 0x000000ff0600720c */ /* 0x000fe20003f66270 */
[----:B------:R-:W-:Y:S01]  /*0610*/  IMAD.MOV.U32 R2, RZ, RZ, RZ ;  /* 0x000000ffff027224 */ /* 0x000fe200078e00ff */
[----:B------:R-:W-:Y:S01]  /*0620*/  LOP3.LUT R6, R12, 0x40, RZ, 0xfc, !PT ;  /* 0x000000400c067812 */ /* 0x000fe200078efcff */
[----:B------:R-:W-:Y:S01]  /*0630*/  IMAD.IADD R9, R4, 0x1, R9 ;  /* 0x0000000104097824 */ /* 0x000fe200078e0209 */
[----:B------:R-:W-:Y:S01]  /*0640*/  SHF.R.U32.HI R88, RZ, 0x5, R0 ;  /* 0x00000005ff587819 */ /* 0x000fe20000011600 */
[----:B------:R-:W-:-:S03]  /*0650*/  IMAD.HI.U32 R2, R3, R15, R2 ;  /* 0x0000000f03027227 */ /* 0x000fc600078e0002 */
[----:B------:R-:W-:Y:S01]  /*0660*/  SHF.L.U32 R9, R9, 0x7, RZ ;  /* 0x0000000709097819 */ /* 0x000fe200000006ff */
[----:B------:R-:W-:-:S03]  /*0670*/  @P1 VIADD R8, R8, 0x1 ;  /* 0x0000000108081836 */ /* 0x000fc60000000000 */
[----:B------:R-:W-:Y:S01]  /*0680*/  LOP3.LUT R14, R9, R12, RZ, 0xfc, !PT ;  /* 0x0000000c090e7212 */ /* 0x000fe200078efcff */
[----:B------:R-:W-:Y:S01]  /*0690*/  @!P3 IMAD.MOV R8, RZ, RZ, -R8 ;  /* 0x000000ffff08b224 */ /* 0x000fe200078e0a08 */
[----:B------:R-:W-:Y:S02]  /*06a0*/  LOP3.LUT R21, R9, 0x40, R12, 0xfe, !PT ;  /* 0x0000004009157812 */ /* 0x000fe400078efe0c */
[----:B------:R-:W-:Y:S02]  /*06b0*/  IABS R4, R14 ;  /* 0x0000000e00047213 */ /* 0x000fe40000000000 */
[----:B------:R-:W-:Y:S02]  /*06c0*/  IABS R17, R21 ;  /* 0x0000001500117213 */ /* 0x000fe40000000000 */
[----:B------:R-:W-:Y:S01]  /*06d0*/  ISETP.GE.AND P3, PT, R21, RZ, PT ;  /* 0x000000ff1500720c */ /* 0x000fe20003f66270 */
[----:B------:R-:W-:Y:S01]  /*06e0*/  IMAD.MOV.U32 R15, RZ, RZ, R4 ;  /* 0x000000ffff0f7224 */ /* 0x000fe200078e0004 */
[----:B------:R-:W-:-:S03]  /*06f0*/  SEL R4, R7, R8, !P0 ;  /* 0x0000000807047207 */ /* 0x000fc60004000000 */
[----:B------:R-:W-:-:S04]  /*0700*/  IMAD.HI.U32 R3, R2, R15, RZ ;  /* 0x0000000f02037227 */ /* 0x000fc800078e00ff */
[----:B------:R-:W-:-:S04]  /*0710*/  IMAD.HI.U32 R2, R2, R17, RZ ;  /* 0x0000001102027227 */ /* 0x000fc800078e00ff */
[----:B------:R-:W-:Y:S02]  /*0720*/  IMAD.MOV R3, RZ, RZ, -R3 ;  /* 0x000000ffff037224 */ /* 0x000fe400078e0a03 */
[----:B------:R-:W-:Y:S02]  /*0730*/  IMAD.MOV R2, RZ, RZ, -R2 ;  /* 0x000000ffff027224 */ /* 0x000fe400078e0a02 */
[C---:B------:R-:W-:Y:S02]  /*0740*/  IMAD R13, R18.reuse, R3, R15 ;  /* 0x00000003120d7224 */ /* 0x040fe400078e020f */
[----:B------:R-:W-:Y:S01]  /*0750*/  IMAD R16, R18, R2, R17 ;  /* 0x0000000212107224 */ /* 0x000fe200078e0211 */
[----:B------:R-:W-:Y:S01]  /*0760*/  SHF.R.U32.HI R2, RZ, 0x4, R0 ;  /* 0x00000004ff027819 */ /* 0x000fe20000011600 */
[----:B------:R-:W-:Y:S01]  /*0770*/  IMAD.SHL.U32 R3, R0, 0x8, RZ ;  /* 0x0000000800037824 */ /* 0x000fe200078e00ff */
[----:B------:R-:W-:Y:S01]  /*0780*/  ISETP.GT.U32.AND P1, PT, R18, R13, PT ;  /* 0x0000000d1200720c */ /* 0x000fe20003f24070 */
[----:B------:R-:W-:Y:S01]  /*0790*/  IMAD.SHL.U32 R4, R4, 0x80, RZ ;  /* 0x0000008004047824 */ /* 0x000fe200078e00ff */
[----:B------:R-:W-:-:S02]  /*07a0*/  ISETP.GT.U32.AND P2, PT, R18, R16, PT ;  /* 0x000000101200720c */ /* 0x000fc40003f44070 */
[----:B------:R-:W-:Y:S02]  /*07b0*/  LOP3.LUT R11, R3, 0x18, R0, 0x48, !PT ;  /* 0x00000018030b7812 */ /* 0x000fe400078e4800 */
[----:B------:R-:W-:Y:S02]  /*07c0*/  LOP3.LUT R20, R4, R12, RZ, 0xfc, !PT ;  /* 0x0000000c04147212 */ /* 0x000fe400078efcff */
[----:B------:R-:W-:Y:S01]  /*07d0*/  LOP3.LUT R19, R4, 0x40, R12, 0xfe, !PT ;  /* 0x0000004004137812 */ /* 0x000fe200078efe0c */
[--C-:B------:R-:W-:Y:S01]  /*07e0*/  IMAD R6, R6, 0x20, R11.reuse ;  /* 0x0000002006067824 */ /* 0x100fe200078e020b */
[----:B------:R-:W-:Y:S01]  /*07f0*/  SGXT.U32 R2, R2, 0x4 ;  /* 0x000000040202781a */ /* 0x000fe20000000000 */
[----:B------:R-:W-:Y:S02]  /*0800*/  IMAD R7, R12, 0x20, R11 ;  /* 0x000000200c077824 */ /* 0x000fe400078e020b */
[----:B------:R-:W-:Y:S01]  /*0810*/  @!P1 IMAD.IADD R13, R13, 0x1, -R18 ;  /* 0x000000010d0d9824 */ /* 0x000fe200078e0a12 */
[----:B------:R-:W-:Y:S01]  /*0820*/  ISETP.GE.AND P1, PT, R14, RZ, PT ;  /* 0x000000ff0e00720c */ /* 0x000fe20003f26270 */
[----:B------:R-:W2:Y:S01]  /*0830*/  LDC.64 R10, c[0x0][0x218] ;  /* 0x00008600ff0a7b82 */ /* 0x000ea20000000a00 */
[----:B------:R-:W-:Y:S01]  /*0840*/  @!P2 IADD3 R16, R16, -R18, RZ ;  /* 0x800000121010a210 */ /* 0x000fe20007ffe0ff */
[----:B------:R-:W-:Y:S01]  /*0850*/  IMAD.HI R8, R20, 0x2aaaaaab, RZ ;  /* 0x2aaaaaab14087827 */ /* 0x000fe200078e02ff */
[----:B------:R-:W-:-:S02]  /*0860*/  ISETP.GT.U32.AND P0, PT, R18, R13, PT ;  /* 0x0000000d1200720c */ /* 0x000fc40003f04070 */
[----:B------:R-:W-:Y:S01]  /*0870*/  ISETP.GT.U32.AND P2, PT, R18, R16, PT ;  /* 0x000000101200720c */ /* 0x000fe20003f44070 */
[----:B------:R-:W-:Y:S01]  /*0880*/  IMAD.HI R12, R19, 0x2aaaaaab, RZ ;  /* 0x2aaaaaab130c7827 */ /* 0x000fe200078e02ff */
[----:B------:R-:W-:Y:S01]  /*0890*/  LOP3.LUT R2, R9, R2, RZ, 0xfc, !PT ;  /* 0x0000000209027212 */ /* 0x000fe200078efcff */
[----:B------:R-:W3:Y:S01]  /*08a0*/  LDC.64 R14, c[0x0][0x220] ;  /* 0x00008800ff0e7b82 */ /* 0x000ee20000000a00 */
[----:B------:R-:W-:Y:S02]  /*08b0*/  SHF.R.U32.HI R9, RZ, 0x1f, R8 ;  /* 0x0000001fff097819 */ /* 0x000fe40000011608 */
[----:B------:R-:W-:Y:S02]  /*08c0*/  SHF.R.U32.HI R17, RZ, 0x1f, R12 ;  /* 0x0000001fff117819 */ /* 0x000fe4000001160c */
[----:B------:R-:W-:Y:S02]  /*08d0*/  LEA.HI R9, R8, R9, RZ, 0x17 ;  /* 0x0000000908097211 */ /* 0x000fe400078fb8ff */
[----:B------:R-:W-:Y:S01]  /*08e0*/  LOP3.LUT R8, R3, 0x18, RZ, 0xc0, !PT ;  /* 0x0000001803087812 */ /* 0x000fe200078ec0ff */
[--C-:B------:R-:W-:Y:S01]  /*08f0*/  @!P0 IMAD.IADD R13, R13, 0x1, -R18.reuse ;  /* 0x000000010d0d8824 */ /* 0x100fe200078e0a12 */
[----:B------:R-:W-:Y:S01]  /*0900*/  ISETP.NE.AND P0, PT, R5, RZ, PT ;  /* 0x000000ff0500720c */ /* 0x000fe20003f05270 */
[----:B------:R-:W-:Y:S01]  /*0910*/  @!P2 IMAD.IADD R16, R16, 0x1, -R18 ;  /* 0x000000011010a824 */ /* 0x000fe200078e0a12 */
[----:B------:R-:W-:Y:S01]  /*0920*/  LEA.HI R18, R12, R17, RZ, 0x17 ;  /* 0x000000110c127211 */ /* 0x000fe200078fb8ff */
[----:B------:R-:W-:Y:S01]  /*0930*/  @!P1 IMAD.MOV R13, RZ, RZ, -R13 ;  /* 0x000000ffff0d9224 */ /* 0x000fe200078e0a0d */
[----:B------:R-:W-:Y:S01]  /*0940*/  LOP3.LUT R12, RZ, R5, RZ, 0x33, !PT ;  /* 0x00000005ff0c7212 */ /* 0x000fe200078e33ff */
[----:B------:R-:W-:-:S02]  /*0950*/  @!P3 IMAD.MOV R16, RZ, RZ, -R16 ;  /* 0x000000ffff10b224 */ /* 0x000fc400078e0a10 */
[----:B------:R-:W-:Y:S01]  /*0960*/  IMAD R17, R9, -0xc00, R20 ;  /* 0xfffff40009117824 */ /* 0x000fe200078e0214 */
[----:B------:R-:W-:Y:S01]  /*0970*/  SEL R23, R12, R13, !P0 ;  /* 0x0000000d0c177207 */ /* 0x000fe20004000000 */
[----:B------:R-:W-:Y:S01]  /*0980*/  IMAD R13, R18, -0xc00, R19 ;  /* 0xfffff400120d7824 */ /* 0x000fe200078e0213 */
[----:B------:R-:W-:Y:S01]  /*0990*/  SEL R9, R12, R16, !P0 ;  /* 0x000000100c097207 */ /* 0x000fe20004000000 */
[--C-:B------:R-:W-:Y:S02]  /*09a0*/  IMAD R21, R17, 0xc00, R8.reuse ;  /* 0x00000c0011157824 */ /* 0x100fe400078e0208 */
[--C-:B------:R-:W-:Y:S02]  /*09b0*/  IMAD R17, R23, 0xc00, R8.reuse ;  /* 0x00000c0017117824 */ /* 0x100fe400078e0208 */
[--C-:B------:R-:W-:Y:S02]  /*09c0*/  IMAD R19, R9, 0xc00, R8.reuse ;  /* 0x00000c0009137824 */ /* 0x100fe400078e0208 */
[----:B------:R-:W-:-:S02]  /*09d0*/  IMAD R23, R13, 0xc00, R8 ;  /* 0x00000c000d177824 */ /* 0x000fc400078e0208 */
[----:B--2---:R-:W-:Y:S01]  /*09e0*/  IMAD.WIDE R8, R17, 0x2, R10 ;  /* 0x0000000211087825 */ /* 0x004fe200078e020a */
[----:B------:R-:W-:-:S03]  /*09f0*/  LEA R17, R7, UR5, 0x1 ;  /* 0x0000000507117c11 */ /* 0x000fc6000f8e08ff */
[----:B------:R-:W-:Y:S01]  /*0a00*/  IMAD.WIDE R10, R19, 0x2, R10 ;  /* 0x00000002130a7825 */ /* 0x000fe200078e020a */
[----:B------:R-:W-:Y:S01]  /*0a10*/  LEA R19, R6, UR5, 0x1 ;  /* 0x0000000506137c11 */ /* 0x000fe2000f8e08ff */
[----:B------:R-:W-:Y:S01]  /*0a20*/  @!PT LDS RZ, [RZ] ;  /* 0x00000000fffff984 */ /* 0x000fe20000000800 */
[----:B------:R-:W-:Y:S01]  /*0a30*/  @!PT LDS RZ, [RZ] ;  /* 0x00000000fffff984 */ /* 0x000fe20000000800 */
[----:B------:R-:W-:Y:S01]  /*0a40*/  @!PT LDS RZ, [RZ] ;  /* 0x00000000fffff984 */ /* 0x000fe20000000800 */
[----:B------:R-:W-:Y:S01]  /*0a50*/  LDGSTS.E.BYPASS.128 [R17], desc[UR16][R8.64] ;  /* 0x0000000008117fae */ /* 0x000fe2000b901c50 */
[----:B------:R-:W-:Y:S01]  /*0a60*/  IADD3 R18, P2, R8, 0x40, RZ ;  /* 0x0000004008127810 */ /* 0x000fe20007f5e0ff */
[--C-:B---3--:R-:W-:Y:S01]  /*0a70*/  IMAD.WIDE R12, R21, 0x2, R14.reuse ;  /* 0x00000002150c7825 */ /* 0x108fe200078e020e */
[----:B------:R-:W-:Y:S01]  /*0a80*/  IADD3 R20, P0, R10, 0x40, RZ ;  /* 0x000000400a147810 */ /* 0x000fe20007f1e0ff */
[----:B------:R3:W-:Y:S02]  /*0a90*/  LDGSTS.E.BYPASS.128 [R19], desc[UR16][R10.64] ;  /* 0x000000000a137fae */ /* 0x0007e4000b901c50 */
[----:B------:R-:W-:Y:S01]  /*0aa0*/  IMAD.WIDE R14, R23, 0x2, R14 ;  /* 0x00000002170e7825 */ /* 0x000fe200078e020e */
[----:B------:R-:W-:Y:S01]  /*0ab0*/  IADD3 R22, P1, R12, 0x40, RZ ;  /* 0x000000400c167810 */ /* 0x000fe20007f3e0ff */
[----:B------:R-:W0:Y:S02]  /*0ac0*/  LDGDEPBAR ;  /* 0x00000000000079af */ /* 0x000e240000000000 */
[----:B------:R-:W-:Y:S01]  /*0ad0*/  IMAD.X R23, RZ, RZ, R11, P0 ;  /* 0x000000ffff177224 */ /* 0x000fe200000e060b */
[----:B------:R-:W-:Y:S01]  /*0ae0*/  IADD3 R90, P0, R14, 0x40, RZ ;  /* 0x000000400e5a7810 */ /* 0x000fe20007f1e0ff */
[----:B------:R2:W-:Y:S01]  /*0af0*/  LDGSTS.E.BYPASS.128 [R17+0x4000], desc[UR16][R12.64] ;  /* 0x040000000c117fae */ /* 0x0005e2000b901c50 */
[----:B------:R-:W-:-:S02]  /*0b00*/  IMAD.X R21, RZ, RZ, R9, P2 ;  /* 0x000000ffff157224 */ /* 0x000fc400010e0609 */
[----:B------:R-:W-:Y:S01]  /*0b10*/  IMAD.X R89, RZ, RZ, R13, P1 ;  /* 0x000000ffff597224 */ /* 0x000fe200008e060d */
[----:B------:R2:W-:Y:S01]  /*0b20*/  LDGSTS.E.BYPASS.128 [R19+0x4000], desc[UR16][R14.64] ;  /* 0x040000000e137fae */ /* 0x0005e2000b901c50 */
[----:B------:R-:W-:Y:S01]  /*0b30*/  IMAD.X R91, RZ, RZ, R15, P0 ;  /* 0x000000ffff5b7224 */ /* 0x000fe200000e060f */
[----:B---3--:R-:W-:Y:S01]  /*0b40*/  LOP3.LUT R10, R88, 0x7fffffc, RZ, 0xc0, !PT ;  /* 0x07fffffc580a7812 */ /* 0x008fe200078ec0ff */
[----:B------:R-:W-:Y:S01]  /*0b50*/  IMAD.MOV.U32 R16, RZ, RZ, RZ ;  /* 0x000000ffff107224 */ /* 0x000fe200078e00ff */
[----:B------:R-:W0:Y:S06]  /*0b60*/  LDGDEPBAR ;  /* 0x00000000000079af */ /* 0x000e2c0000000000 */
.L_x_0:
[----:B--2---:R-:W2:Y:S01]  /*0b70*/  SHFL.IDX PT, R8, R10, RZ, 0x1f ;  /* 0x00001fff0a087589 */ /* 0x004ea200000e0000 */
[----:B------:R-:W-:Y:S01]  /*0b80*/  UIADD3 UR14, UR14, 0x1, URZ ;  /* 0x000000010e0e7890 */ /* 0x000fe2000fffe03f */
[----:B------:R-:W-:-:S04]  /*0b90*/  DEPBAR.LE SB0, 0x0 ;  /* 0x000080000000791a */ /* 0x000fc80000000000 */
[----:B------:R-:W-:Y:S01]  /*0ba0*/  UISETP.GE.AND UP0, UPT, UR14, 0x2, UPT ;  /* 0x000000020e00788c */ /* 0x000fe2000bf06270 */
[----:B------:R-:W-:Y:S01]  /*0bb0*/  BAR.SYNC.DEFER_BLOCKING 0x0 ;  /* 0x0000000000007b1d */ /* 0x000fe20000010000 */
[----:B------:R-:W-:Y:S01]  /*0bc0*/  UIADD3 UR4, UR4, 0x1, URZ ;  /* 0x0000000104047890 */ /* 0x000fe2000fffe03f */
[C---:B------:R-:W-:Y:S01]  /*0bd0*/  ISETP.GE.U32.AND P0, PT, R16.reuse, 0xbe0, PT ;  /* 0x00000be01000780c */ /* 0x040fe20003f06070 */
[----:B------:R-:W-:Y:S01]  /*0be0*/  USEL UR14, UR14, URZ, !UP0 ;  /* 0x0000003f0e0e7287 */ /* 0x000fe2000c000000 */
[----:B------:R-:W-:Y:S02]  /*0bf0*/  IMAD.MOV.U32 R9, RZ, RZ, R21 ;  /* 0x000000ffff097224 */ /* 0x000fe400078e0015 */
[----:B------:R-:W-:Y:S01]  /*0c00*/  UMOV UR11, 0x80000020 ;  /* 0x80000020000b7882 */ /* 0x000fe20000000000 */
[----:B------:R-:W-:Y:S01]  /*0c10*/  VIADD R16, R16, 0x20 ;  /* 0x0000002010107836 */ /* 0x000fe20000000000 */
[----:B--2---:R-:W-:Y:S01]  /*0c20*/  R2UR UR6, R8 ;  /* 0x00000000080672ca */ /* 0x004fe200000e0000 */
[----:B------:R-:W-:Y:S01]  /*0c30*/  IMAD.MOV.U32 R8, RZ, RZ, R18 ;  /* 0x000000ffff087224 */ /* 0x000fe200078e0012 */
[----:B------:R-:W-:Y:S01]  /*0c40*/  IADD3 R18, P4, R18, 0x40, RZ ;  /* 0x0000004012127810 */ /* 0x000fe20007f9e0ff */
[----:B------:R-:W-:-:S04]  /*0c50*/  WARPGROUP.ARRIVE ;  /* 0x00000000000079c5 */ /* 0x000fc80000000000 */
[----:B------:R-:W-:-:S06]  /*0c60*/  IMAD.X R21, RZ, RZ, R21, P4 ;  /* 0x000000ffff157224 */ /* 0x000fcc00020e0615 */
[----:B------:R-:W-:Y:S02]  /*0c70*/  USHF.L.U32 UR7, UR6, 0x6, URZ ;  /* 0x0000000606077899 */ /* 0x000fe4000800063f */
[----:B------:R-:W-:Y:S02]  /*0c80*/  ULEA UR6, UR14, UR5, 0xd ;  /* 0x000000050e067291 */ /* 0x000fe4000f8e683f */
[----:B------:R-:W-:Y:S02]  /*0c90*/  ULOP3.LUT UR7, UR7, 0x1c0, URZ, 0xc0, !UPT ;  /* 0x000001c007077892 */ /* 0x000fe4000f8ec03f */
[----:B------:R-:W-:Y:S02]  /*0ca0*/  USHF.R.U32.HI UR8, URZ, 0x4, UR6 ;  /* 0x000000043f087899 */ /* 0x000fe40008011606 */
[----:B------:R-:W-:Y:S02]  /*0cb0*/  UIADD3 UR6, UR6, 0x4000, URZ ;  /* 0x0000400006067890 */ /* 0x000fe4000fffe03f */
[----:B------:R-:W-:-:S02]  /*0cc0*/  ULOP3.LUT UR8, UR8, 0x3fff, URZ, 0xc0, !UPT ;  /* 0x00003fff08087892 */ /* 0x000fc4000f8ec03f */
[----:B------:R-:W-:Y:S02]  /*0cd0*/  USHF.R.U32.HI UR6, URZ, 0x4, UR6 ;  /* 0x000000043f067899 */ /* 0x000fe40008011606 */
[----:B------:R-:W-:Y:S02]  /*0ce0*/  UIADD3 UR12, UP0, UR7, UR8, URZ ;  /* 0x00000008070c7290 */ /* 0x000fe4000ff1e03f */
[----:B------:R-:W-:Y:S02]  /*0cf0*/  ULOP3.LUT UR6, UR6, 0x3fff, URZ, 0xc0, !UPT ;  /* 0x00003fff06067892 */ /* 0x000fe4000f8ec03f */
[----:B------:R-:W-:Y:S02]  /*0d00*/  UIADD3.X UR13, URZ, URZ, URZ, UP0, !UPT ;  /* 0x0000003f3f0d7290 */ /* 0x000fe400087fe43f */
[----:B------:R-:W-:Y:S02]  /*0d10*/  ULOP3.LUT UR10, UR6, 0x2000000, URZ, 0xfc, !UPT ;  /* 0x02000000060a7892 */ /* 0x000fe4000f8efc3f */
[----:B------:R-:W-:-:S02]  /*0d20*/  ULOP3.LUT UR8, UR12, 0x2000000, URZ, 0xfc, !UPT ;  /* 0x020000000c087892 */ /* 0x000fc4000f8efc3f */
[----:B------:R-:W-:Y:S01]  /*0d30*/  ULOP3.LUT UR9, UR13, 0x80000020, URZ, 0xfc, !UPT ;  /* 0x800000200d097892 */ /* 0x000fe2000f8efc3f */
[----:B------:R-:W-:Y:S01]  /*0d40*/  UMOV UR7, URZ ;  /* 0x0000003f00077c82 */ /* 0x000fe20008000000 */
[----:B------:R-:W-:-:S04]  /*0d50*/  UISETP.GE.AND UP0, UPT, UR4, 0x2, UPT ;  /* 0x000000020400788c */ /* 0x000fc8000bf06270 */
[----:B------:R-:W-:-:S03]  /*0d60*/  USEL UR4, UR4, URZ, !UP0 ;  /* 0x0000003f04047287 */ /* 0x000fc6000c000000 */
[----:B------:R-:W-:Y:S01]  /*0d70*/  HGMMA.64x128x16.F32.BF16 R24, gdesc[UR8], R24 ;  /* 0x01e00000081879f0 */ /* 0x000fe20008701818 */
[----:B------:R-:W-:Y:S01]  /*0d80*/  UMOV UR8, 0x2000002 ;  /* 0x0200000200087882 */ /* 0x000fe20000000000 */
[----:B------:R-:W-:Y:S02]  /*0d90*/  UMOV UR9, 0x80000020 ;  /* 0x8000002000097882 */ /* 0x000fe40000000000 */
[----:B------:R-:W-:Y:S02]  /*0da0*/  UIADD3.64 UR10, UR6, UR8, URZ ;  /* 0x00000008060a7297 */ /* 0x000fe4000fffe03f */
[----:B------:R-:W-:Y:S02]  /*0db0*/  UIADD3.64 UR8, UR12, UR8, URZ ;  /* 0x000000080c087297 */ /* 0x000fe4000fffe03f */
[----:B------:R-:W-:-:S06]  /*0dc0*/  ULEA UR6, UR4, UR5, 0xd ;  /* 0x0000000504067291 */ /* 0x000fcc000f8e683f */
[----:B------:R-:W-:Y:S02]  /*0dd0*/  LEA R11, R7, UR6, 0x1 ;  /* 0x00000006070b7c11 */ /* 0x000fe4000f8e08ff */
[----:B------:R-:W-:Y:S01]  /*0de0*/  LEA R13, R6, UR6, 0x1 ;  /* 0x00000006060d7c11 */ /* 0x000fe2000f8e08ff */
[----:B------:R-:W-:Y:S03]  /*0df0*/  HGMMA.64x128x16.F32.BF16 R24, gdesc[UR8], R24, gsb0 ;  /* 0x01e00000081879f0 */ /* 0x000fe60008001818 */
[----:B------:R-:W-:Y:S02]  /*0e00*/  WARPGROUP.DEPBAR.LE gsb0, 0x1 ;  /* 0x00008000000079c5 */ /* 0x000fe40000010100 */
[----:B------:R-:W-:Y:S06]  /*0e10*/  BAR.SYNC.DEFER_BLOCKING 0x0 ;  /* 0x0000000000007b1d */ /* 0x000fec0000010000 */
[----:B------:R-:W-:Y:S01]  /*0e20*/  @!PT LDS RZ, [RZ] ;  /* 0x00000000fffff984 */ /* 0x000fe20000000800 */
[----:B------:R-:W-:Y:S01]  /*0e30*/  @!PT LDS RZ, [RZ] ;  /* 0x00000000fffff984 */ /* 0x000fe20000000800 */
[----:B------:R-:W-:Y:S01]  /*0e40*/  @!PT LDS RZ, [RZ] ;  /* 0x00000000fffff984 */ /* 0x000fe20000000800 */
[----:B------:R2:W-:Y:S02]  /*0e50*/  LDGSTS.E.BYPASS.128 [R11], desc[UR16][R8.64], !P0 ;  /* 0x00000000080b7fae */ /* 0x0005e4000c101c50 */
[----:B--2---:R-:W-:Y:S01]  /*0e60*/  MOV R8, R20 ;  /* 0x0000001400087202 */ /* 0x004fe20000000f00 */
[----:B------:R-:W-:Y:S01]  /*0e70*/  IMAD.MOV.U32 R9, RZ, RZ, R23 ;  /* 0x000000ffff097224 */ /* 0x000fe200078e0017 */
[----:B------:R-:W-:-:S04]  /*0e80*/  IADD3 R20, P3, R20, 0x40, RZ ;  /* 0x0000004014147810 */ /* 0x000fc80007f7e0ff */
[----:B------:R2:W-:Y:S01]  /*0e90*/  LDGSTS.E.BYPASS.128 [R13], desc[UR16][R8.64], !P0 ;  /* 0x00000000080d7fae */ /* 0x0005e2000c101c50 */
[----:B------:R-:W-:-:S03]  /*0ea0*/  IMAD.X R23, RZ, RZ, R23, P3 ;  /* 0x000000ffff177224 */ /* 0x000fc600018e0617 */
[----:B------:R-:W0:Y:S01]  /*0eb0*/  LDGDEPBAR ;  /* 0x00000000000079af */ /* 0x000e220000000000 */
[----:B--2---:R-:W-:Y:S01]  /*0ec0*/  IMAD.MOV.U32 R8, RZ, RZ, R22 ;  /* 0x000000ffff087224 */ /* 0x004fe200078e0016 */
[----:B------:R-:W-:Y:S01]  /*0ed0*/  IADD3 R22, P2, R22, 0x40, RZ ;  /* 0x0000004016167810 */ /* 0x000fe20007f5e0ff */
[----:B------:R-:W-:-:S04]  /*0ee0*/  IMAD.MOV.U32 R9, RZ, RZ, R89 ;  /* 0x000000ffff097224 */ /* 0x000fc800078e0059 */
[----:B------:R-:W-:Y:S01]  /*0ef0*/  IMAD.X R89, RZ, RZ, R89, P2 ;  /* 0x000000ffff597224 */ /* 0x000fe200010e0659 */
[----:B------:R2:W-:Y:S02]  /*0f00*/  LDGSTS.E.BYPASS.128 [R11+0x4000], desc[UR16][R8.64], !P0 ;  /* 0x04000000080b7fae */ /* 0x0005e4000c101c50 */
[----:B--2---:R-:W-:Y:S01]  /*0f10*/  IMAD.MOV.U32 R8, RZ, RZ, R90 ;  /* 0x000000ffff087224 */ /* 0x004fe200078e005a */
[----:B------:R-:W-:Y:S01]  /*0f20*/  IADD3 R90, P1, R90, 0x40, RZ ;  /* 0x000000405a5a7810 */ /* 0x000fe20007f3e0ff */
[----:B------:R-:W-:-:S04]  /*0f30*/  IMAD.MOV.U32 R9, RZ, RZ, R91 ;  /* 0x000000ffff097224 */ /* 0x000fc800078e005b */
[----:B------:R-:W-:Y:S01]  /*0f40*/  IMAD.X R91, RZ, RZ, R91, P1 ;  /* 0x000000ffff5b7224 */ /* 0x000fe200008e065b */
[----:B------:R2:W-:Y:S04]  /*0f50*/  LDGSTS.E.BYPASS.128 [R13+0x4000], desc[UR16][R8.64], !P0 ;  /* 0x04000000080d7fae */ /* 0x0005e8000c101c50 */
[----:B------:R-:W0:Y:S01]  /*0f60*/  LDGDEPBAR ;  /* 0x00000000000079af */ /* 0x000e220000000000 */
[----:B------:R-:W-:Y:S05]  /*0f70*/  @!P0 BRA `(.L_x_0) ;  /* 0xfffffff800fc8947 */ /* 0x000fea000383ffff */
[----:B------:R-:W-:Y:S02]  /*0f80*/  WARPGROUP.DEPBAR.LE gsb0, 0x0 ;  /* 0x00008000000079c5 */ /* 0x000fe40000010000 */
[----:B------:R-:W-:Y:S01]  /*0f90*/  LOP3.LUT R88, R88, 0x7, RZ, 0xc0, !PT ;  /* 0x0000000758587812 */ /* 0x000fe200078ec0ff */
[----:B------:R-:W-:-:S04]  /*0fa0*/  DEPBAR.LE SB0, 0x0 ;  /* 0x000080000000791a */ /* 0x000fc80000000000 */
[----:B------:R-:W-:Y:S01]  /*0fb0*/  SHF.R.U32.HI R6, RZ, 0x2, R0 ;  /* 0x00000002ff067819 */ /* 0x000fe20000011600 */
[----:B------:R-:W-:Y:S01]  /*0fc0*/  IMAD.SHL.U32 R7, R0, 0x2, RZ ;  /* 0x0000000200077824 */ /* 0x000fe200078e00ff */
[----:B------:R-:W-:Y:S01]  /*0fd0*/  CS2R R16, SRZ ;  /* 0x0000000000107805 */ /* 0x000fe2000001ff00 */
[----:B--2---:R-:W-:Y:S01]  /*0fe0*/  IMAD.SHL.U32 R9, R88, 0x10, RZ ;  /* 0x0000001058097824 */ /* 0x004fe200078e00ff */
[----:B------:R-:W-:Y:S02]  /*0ff0*/  SGXT.U32 R6, R6, 0x3 ;  /* 0x000000030606781a */ /* 0x000fe40000000000 */
[----:B------:R-:W-:Y:S02]  /*1000*/  CS2R R18, SRZ ;  /* 0x0000000000127805 */ /* 0x000fe4000001ff00 */
[----:B------:R-:W-:Y:S02]  /*1010*/  LOP3.LUT R7, R7, 0x6, RZ, 0xc0, !PT ;  /* 0x0000000607077812 */ /* 0x000fe400078ec0ff */
[----:B------:R-:W-:-:S05]  /*1020*/  LOP3.LUT R6, R9, R6, RZ, 0xfc, !PT ;  /* 0x0000000609067212 */ /* 0x000fca00078efcff */
[----:B------:R-:W-:-:S05]  /*1030*/  IMAD R6, R6, 0x88, R7 ;  /* 0x0000008806067824 */ /* 0x000fca00078e0207 */
[----:B------:R-:W-:Y:S01]  /*1040*/  LEA R8, R6, UR5, 0x2 ;  /* 0x0000000506087c11 */ /* 0x000fe2000f8e10ff */
[----:B------:R-:W-:Y:S08]  /*1050*/  BAR.SYNC.DEFER_BLOCKING 0x0 ;  /* 0x0000000000007b1d */ /* 0x000ff00000010000 */
[----:B------:R-:W2:Y:S01]  /*1060*/  LDC.64 R6, c[0x0][0x210] ;  /* 0x00008400ff067b82 */ /* 0x000ea20000000a00 */
[----:B------:R-:W-:Y:S04]  /*1070*/  STS.64 [R8], R24 ;  /* 0x0000001808007388 */ /* 0x000fe80000000a00 */
[----:B------:R-:W-:Y:S04]  /*1080*/  STS.64 [R8+0x1100], R26 ;  /* 0x0011001a08007388 */ /* 0x000fe80000000a00 */
[----:B------:R-:W-:Y:S04]  /*1090*/  STS.64 [R8+0x20], R28 ;  /* 0x0000201c08007388 */ /* 0x000fe80000000a00 */
[----:B------:R-:W-:Y:S04]  /*10a0*/  STS.64 [R8+0x1120], R30 ;  /* 0x0011201e08007388 */ /* 0x000fe80000000a00 */
[----:B------:R-:W-:Y:S04]  /*10b0*/  STS.64 [R8+0x40], R32 ;  /* 0x0000402008007388 */ /* 0x000fe80000000a00 */
[----:B------:R-:W-:Y:S04]  /*10c0*/  STS.64 [R8+0x1140], R34 ;  /* 0x0011402208007388 */ /* 0x000fe80000000a00 */
[----:B------:R-:W-:Y:S04]  /*10d0*/  STS.64 [R8+0x60], R36 ;  /* 0x0000602408007388 */ /* 0x000fe80000000a00 */
[----:B------:R3:W-:Y:S04]  /*10e0*/  STS.64 [R8+0x1160], R38 ;  /* 0x0011602608007388 */ /* 0x0007e80000000a00 */
[----:B------:R-:W-:Y:S04]  /*10f0*/  STS.64 [R8+0x80], R40 ;  /* 0x0000802808007388 */ /* 0x000fe80000000a00 */
[----:B------:R-:W-:Y:S04]  /*1100*/  STS.64 [R8+0x1180], R42 ;  /* 0x0011802a08007388 */ /* 0x000fe80000000a00 */
[----:B------:R4:W-:Y:S01]  /*1110*/  STS.64 [R8+0xa0], R44 ;  /* 0x0000a02c08007388 */ /* 0x0009e20000000a00 */
[----:B---3--:R-:W-:-:S03]  /*1120*/  LOP3.LUT R39, R4, 0x78, R3, 0xf8, !PT ;  /* 0x0000007804277812 */ /* 0x008fc600078ef803 */
[----:B------:R-:W-:Y:S01]  /*1130*/  STS.64 [R8+0x11a0], R46 ;  /* 0x0011a02e08007388 */ /* 0x000fe20000000a00 */
[C---:B------:R-:W-:Y:S01]  /*1140*/  ISETP.GE.AND P0, PT, R39.reuse, 0xc00, PT ;  /* 0x00000c002700780c */ /* 0x040fe20003f06270 */
[----:B--2---:R-:W-:Y:S02]  /*1150*/  IMAD.WIDE R36, R39, 0x2, R6 ;  /* 0x0000000227247825 */ /* 0x004fe400078e0206 */
[----:B------:R-:W-:Y:S01]  /*1160*/  STS.64 [R8+0xc0], R48 ;  /* 0x0000c03008007388 */ /* 0x000fe20000000a00 */
[----:B------:R-:W-:-:S03]  /*1170*/  ISETP.LT.AND P1, PT, R2, R5, !P0 ;  /* 0x000000050200720c */ /* 0x000fc60004721270 */
[----:B------:R-:W-:Y:S04]  /*1180*/  STS.64 [R8+0x11c0], R50 ;  /* 0x0011c03208007388 */ /* 0x000fe80000000a00 */
[----:B------:R-:W-:Y:S04]  /*1190*/  STS.64 [R8+0xe0], R52 ;  /* 0x0000e03408007388 */ /* 0x000fe80000000a00 */
[----:B------:R-:W-:Y:S04]  /*11a0*/  STS.64 [R8+0x11e0], R54 ;  /* 0x0011e03608007388 */ /* 0x000fe80000000a00 */
[----:B------:R-:W-:Y:S04]  /*11b0*/  STS.64 [R8+0x100], R56 ;  /* 0x0001003808007388 */ /* 0x000fe80000000a00 */
[----:B------:R-:W-:Y:S04]  /*11c0*/  STS.64 [R8+0x1200], R58 ;  /* 0x0012003a08007388 */ /* 0x000fe80000000a00 */
[----:B------:R-:W-:Y:S04]  /*11d0*/  STS.64 [R8+0x120], R60 ;  /* 0x0001203c08007388 */ /* 0x000fe80000000a00 */
[----:B------:R-:W-:Y:S04]  /*11e0*/  STS.64 [R8+0x1220], R62 ;  /* 0x0012203e08007388 */ /* 0x000fe80000000a00 */
[----:B------:R2:W-:Y:S04]  /*11f0*/  STS.64 [R8+0x140], R64 ;  /* 0x0001404008007388 */ /* 0x0005e80000000a00 */
[----:B------:R3:W-:Y:S04]  /*1200*/  STS.64 [R8+0x1240], R66 ;  /* 0x0012404208007388 */ /* 0x0007e80000000a00 */
[----:B------:R-:W-:Y:S04]  /*1210*/  STS.64 [R8+0x160], R68 ;  /* 0x0001604408007388 */ /* 0x000fe80000000a00 */
        /* <DEDUP_REMOVED lines=8> */
[----:B------:R5:W-:Y:S01]  /*12a0*/  STS.64 [R8+0x12e0], R86 ;  /* 0x0012e05608007388 */ /* 0x000be20000000a00 */
[----:B------:R-:W-:-:S02]  /*12b0*/  LOP3.LUT R4, R2, 0x10, RZ, 0xfc, !PT ;  /* 0x0000001002047812 */ /* 0x000fc400078efcff */
[----:B------:R-:W-:Y:S02]  /*12c0*/  CS2R R12, SRZ ;  /* 0x00000000000c7805 */ /* 0x000fe4000001ff00 */
[----:B------:R-:W-:Y:S01]  /*12d0*/  LOP3.LUT R6, R2, 0x30, RZ, 0xfc, !PT ;  /* 0x0000003002067812 */ /* 0x000fe200078efcff */
[----:B------:R-:W-:Y:S01]  /*12e0*/  BAR.SYNC.DEFER_BLOCKING 0x0 ;  /* 0x0000000000007b1d */ /* 0x000fe20000010000 */
[----:B------:R-:W-:Y:S02]  /*12f0*/  ISETP.LT.AND P6, PT, R4, R5, !P0 ;  /* 0x000000050400720c */ /* 0x000fe400047c1270 */
[----:B------:R-:W-:Y:S02]  /*1300*/  LOP3.LUT R4, R2, 0x20, RZ, 0xfc, !PT ;  /* 0x0000002002047812 */ /* 0x000fe400078efcff */
[----:B------:R-:W-:Y:S02]  /*1310*/  CS2R R14, SRZ ;  /* 0x00000000000e7805 */ /* 0x000fe4000001ff00 */
[----:B------:R-:W-:-:S02]  /*1320*/  CS2R R24, SRZ ;  /* 0x0000000000187805 */ /* 0x000fc4000001ff00 */
[----:B------:R-:W-:Y:S02]  /*1330*/  CS2R R26, SRZ ;  /* 0x00000000001a7805 */ /* 0x000fe4000001ff00 */
[----:B------:R-:W-:Y:S02]  /*1340*/  ISETP.LT.AND P5, PT, R4, R5, !P0 ;  /* 0x000000050400720c */ /* 0x000fe400047a1270 */
[----:B------:R-:W-:Y:S02]  /*1350*/  CS2R R10, SRZ ;  /* 0x00000000000a7805 */ /* 0x000fe4000001ff00 */
[----:B------:R-:W-:Y:S02]  /*1360*/  LOP3.LUT R4, R2, 0x40, RZ, 0xfc, !PT ;  /* 0x0000004002047812 */ /* 0x000fe400078efcff */
[----:B------:R-:W-:Y:S02]  /*1370*/  CS2R R20, SRZ ;  /* 0x0000000000147805 */ /* 0x000fe4000001ff00 */
[----:B------:R-:W-:-:S02]  /*1380*/  P2R R9, PR, RZ, 0x2 ;  /* 0x00000002ff097803 */ /* 0x000fc40000000000 */
[----:B------:R-:W-:Y:S02]  /*1390*/  CS2R R22, SRZ ;  /* 0x0000000000167805 */ /* 0x000fe4000001ff00 */
[----:B------:R-:W-:Y:S02]  /*13a0*/  CS2R R28, SRZ ;  /* 0x00000000001c7805 */ /* 0x000fe4000001ff00 */
[----:B------:R-:W-:Y:S02]  /*13b0*/  CS2R R30, SRZ ;  /* 0x00000000001e7805 */ /* 0x000fe4000001ff00 */
[----:B------:R-:W-:Y:S01]  /*13c0*/  SHF.R.U32.HI R0, RZ, 0x4, R0 ;  /* 0x00000004ff007819 */ /* 0x000fe20000011600 */
[----:B----4-:R-:W4:Y:S01]  /*13d0*/  LDC.64 R44, c[0x0][0x228] ;  /* 0x00008a00ff2c7b82 */ /* 0x010f220000000a00 */
[----:B------:R-:W4:Y:S01]  /*13e0*/  @P1 LDG.E.EL.128 R16, desc[UR16][R36.64] ;  /* 0x0000001024101981 */ /* 0x000f22000c2e1d00 */
[-C--:B------:R-:W-:Y:S02]  /*13f0*/  ISETP.LT.AND P4, PT, R6, R5.reuse, !P0 ;  /* 0x000000050600720c */ /* 0x080fe40004781270 */
[----:B------:R-:W-:-:S02]  /*1400*/  ISETP.LT.AND P3, PT, R4, R5, !P0 ;  /* 0x000000050400720c */ /* 0x000fc40004761270 */
[----:B--2---:R-:W-:Y:S02]  /*1410*/  CS2R R64, SRZ ;  /* 0x0000000000407805 */ /* 0x004fe4000001ff00 */
[----:B---3--:R-:W-:Y:S01]  /*1420*/  CS2R R66, SRZ ;  /* 0x0000000000427805 */ /* 0x008fe2000001ff00 */
[----:B------:R-:W2:Y:S01]  /*1430*/  @P6 LDG.E.EL.128 R24, desc[UR16][R36.64] ;  /* 0x0000001024186981 */ /* 0x000ea2000c2e1d00 */
[----:B------:R-:W-:Y:S02]  /*1440*/  P2R R46, PR, RZ, 0x40 ;  /* 0x00000040ff2e7803 */ /* 0x000fe40000000000 */
[----:B------:R-:W-:Y:S01]  /*1450*/  LOP3.LUT R4, R2, 0x50, RZ, 0xfc, !PT ;  /* 0x0000005002047812 */ /* 0x000fe200078efcff */
[----:B------:R-:W3:Y:S01]  /*1460*/  @P5 LDG.E.EL.128 R20, desc[UR16][R36.64] ;  /* 0x0000001024145981 */ /* 0x000ee2000c2e1d00 */
[----:B------:R-:W-:-:S03]  /*1470*/  ISETP.NE.AND P6, PT, R9, RZ, PT ;  /* 0x000000ff0900720c */ /* 0x000fc60003fc5270 */
[----:B------:R-:W2:Y:S04]  /*1480*/  @P4 LDG.E.EL.128 R64, desc[UR16][R36.64] ;  /* 0x0000001024404981 */ /* 0x000ea8000c2e1d00 */
[----:B------:R-:W2:Y:S01]  /*1490*/  @P3 LDG.E.EL.128 R12, desc[UR16][R36.64] ;  /* 0x00000010240c3981 */ /* 0x000ea2000c2e1d00 */
[----:B------:R-:W-:Y:S02]  /*14a0*/  ISETP.LT.AND P2, PT, R4, R5, !P0 ;  /* 0x000000050400720c */ /* 0x000fe40004741270 */
[----:B-----5:R-:W-:-:S11]  /*14b0*/  CS2R R8, SRZ ;  /* 0x0000000000087805 */ /* 0x020fd6000001ff00 */
[----:B------:R-:W5:Y:S01]  /*14c0*/  @P2 LDG.E.EL.128 R8, desc[UR16][R36.64] ;  /* 0x0000001024082981 */ /* 0x000f62000c2e1d00 */
[----:B------:R-:W-:-:S04]  /*14d0*/  LOP3.LUT R4, R2, 0x60, RZ, 0xfc, !PT ;  /* 0x0000006002047812 */ /* 0x000fc800078efcff */
[----:B------:R-:W-:Y:S02]  /*14e0*/  ISETP.LT.AND P1, PT, R4, R5, !P0 ;  /* 0x000000050400720c */ /* 0x000fe40004721270 */
[----:B------:R-:W-:-:S04]  /*14f0*/  LOP3.LUT R4, R2, 0x70, RZ, 0xfc, !PT ;  /* 0x0000007002047812 */ /* 0x000fc800078efcff */
[----:B------:R-:W-:Y:S02]  /*1500*/  ISETP.LT.AND P0, PT, R4, R5, !P0 ;  /* 0x000000050400720c */ /* 0x000fe40004701270 */
[----:B------:R-:W-:Y:S02]  /*1510*/  CS2R R4, SRZ ;  /* 0x0000000000047805 */ /* 0x000fe4000001ff00 */
[----:B------:R-:W-:-:S03]  /*1520*/  CS2R R6, SRZ ;  /* 0x0000000000067805 */ /* 0x000fc6000001ff00 */
[----:B------:R-:W3:Y:S06]  /*1530*/  @P1 LDG.E.EL.128 R28, desc[UR16][R36.64] ;  /* 0x00000010241c1981 */ /* 0x000eec000c2e1d00 */
[----:B------:R4:W3:Y:S01]  /*1540*/  @P0 LDG.E.EL.128 R4, desc[UR16][R36.64] ;  /* 0x0000001024040981 */ /* 0x0008e2000c2e1d00 */
[----:B------:R-:W-:Y:S02]  /*1550*/  SGXT.U32 R0, R0, 0x1 ;  /* 0x000000010000781a */ /* 0x000fe40000000000 */
[----:B------:R-:W-:Y:S02]  /*1560*/  SHF.L.U32 R33, R88, 0x1, RZ ;  /* 0x0000000158217819 */ /* 0x000fe400000006ff */
[----:B------:R-:W-:-:S02]  /*1570*/  LOP3.LUT R3, R3, 0x78, RZ, 0xc0, !PT ;  /* 0x0000007803037812 */ /* 0x000fc400078ec0ff */
[----:B------:R-:W-:-:S05]  /*1580*/  LOP3.LUT R0, R33, R0, RZ, 0xfc, !PT ;  /* 0x0000000021007212 */ /* 0x000fca00078efcff */
[----:B------:R-:W-:-:S05]  /*1590*/  IMAD R0, R0, 0x88, R3 ;  /* 0x0000008800007824 */ /* 0x000fca00078e0203 */
[----:B------:R-:W-:-:S05]  /*15a0*/  LEA R0, R0, UR5, 0x2 ;  /* 0x0000000500007c11 */ /* 0x000fca000f8e10ff */
[----:B------:R-:W4:Y:S04]  /*15b0*/  LDS.128 R40, [R0] ;  /* 0x0000000000287984 */ /* 0x000f280000000c00 */
[----:B------:R-:W4:Y:S02]  /*15c0*/  LDS.128 R32, [R0+0x10] ;  /* 0x0000100000207984 */ /* 0x000f240000000c00 */
[C---:B----4-:R-:W-:Y:S01]  /*15d0*/  PRMT R3, R16.reuse, 0x7632, R3 ;  /* 0x0000763210037816 */ /* 0x050fe20000000003 */
[----:B------:R-:W-:Y:S01]  /*15e0*/  IMAD.U32 R37, R16, 0x10000, RZ ;  /* 0x0001000010257824 */ /* 0x000fe200078e00ff */
[C---:B------:R-:W-:Y:S01]  /*15f0*/  PRMT R16, R17.reuse, 0x7632, R16 ;  /* 0x0000763211107816 */ /* 0x040fe20000000010 */
[----:B------:R-:W-:Y:S01]  /*1600*/  IMAD.U32 R47, R17, 0x10000, RZ ;  /* 0x00010000112f7824 */ /* 0x000fe200078e00ff */
[C---:B------:R-:W-:Y:S01]  /*1610*/  PRMT R17, R18.reuse, 0x7632, R17 ;  /* 0x0000763212117816 */ /* 0x040fe20000000011 */
[----:B------:R-:W-:Y:S01]  /*1620*/  IMAD.U32 R49, R18, 0x10000, RZ ;  /* 0x0001000012317824 */ /* 0x000fe200078e00ff */
[----:B------:R-:W-:Y:S01]  /*1630*/  PRMT R18, R19, 0x7632, R18 ;  /* 0x0000763213127816 */ /* 0x000fe20000000012 */
[----:B------:R-:W-:-:S02]  /*1640*/  IMAD.U32 R36, R3, 0x10000, RZ ;  /* 0x0001000003247824 */ /* 0x000fc400078e00ff */
[----:B------:R-:W-:Y:S02]  /*1650*/  IMAD.U32 R19, R19, 0x10000, RZ ;  /* 0x0001000013137824 */ /* 0x000fe400078e00ff */
[----:B-1----:R-:W-:Y:S01]  /*1660*/  FADD R38, R41, R36 ;  /* 0x0000002429267221 */ /* 0x002fe20000000000 */
[----:B------:R-:W-:Y:S02]  /*1670*/  IMAD.U32 R36, R17, 0x10000, RZ ;  /* 0x0001000011247824 */ /* 0x000fe400078e00ff */
[----:B------:R-:W-:Y:S02]  /*1680*/  IMAD.U32 R18, R18, 0x10000, RZ ;  /* 0x0001000012127824 */ /* 0x000fe400078e00ff */
[----:B------:R-:W-:Y:S01]  /*1690*/  FADD R32, R32, R49 ;  /* 0x0000003120207221 */ /* 0x000fe20000000000 */
[----:B------:R-:W-:Y:S01]  /*16a0*/  FADD R33, R33, R36 ;  /* 0x0000002421217221 */ /* 0x000fe20000000000 */
[----:B------:R-:W-:Y:S02]  /*16b0*/  IMAD.U32 R16, R16, 0x10000, RZ ;  /* 0x0001000010107824 */ /* 0x000fe400078e00ff */
[----:B------:R-:W-:Y:S01]  /*16c0*/  FADD R19, R34, R19 ;  /* 0x0000001322137221 */ /* 0x000fe20000000000 */
[----:B------:R-:W-:Y:S01]  /*16d0*/  FADD R18, R35, R18 ;  /* 0x0000001223127221 */ /* 0x000fe20000000000 */
[----:B------:R-:W-:Y:S01]  /*16e0*/  F2FP.BF16.F32.PACK_AB R50, R33, R32 ;  /* 0x000000202132723e */ /* 0x000fe200000010ff */
[----:B------:R-:W-:Y:S01]  /*16f0*/  FADD R43, R43, R16 ;  /* 0x000000102b2b7221 */ /* 0x000fe20000000000 */
[----:B------:R-:W1:Y:S02]  /*1700*/  LDS.128 R32, [R0+0x2200] ;  /* 0x0022000000207984 */ /* 0x000e640000000c00 */
[----:B------:R-:W-:-:S02]  /*1710*/  F2FP.BF16.F32.PACK_AB R51, R18, R19 ;  /* 0x000000131233723e */ /* 0x000fc400000010ff */
[----:B------:R-:W4:Y:S01]  /*1720*/  LDS.128 R16, [R0+0x2210] ;  /* 0x0022100000107984 */ /* 0x000f220000000c00 */
[C---:B--2---:R-:W-:Y:S01]  /*1730*/  PRMT R72, R65.reuse, 0x7632, R72 ;  /* 0x0000763241487816 */ /* 0x044fe20000000048 */
[----:B------:R-:W-:Y:S01]  /*1740*/  IMAD.U32 R85, R65, 0x10000, RZ ;  /* 0x0001000041557824 */ /* 0x000fe200078e00ff */
[C---:B------:R-:W-:Y:S01]  /*1750*/  PRMT R54, R66.reuse, 0x7632, R54 ;  /* 0x0000763242367816 */ /* 0x040fe20000000036 */
[----:B------:R-:W-:Y:S01]  /*1760*/  IMAD.U32 R65, R66, 0x10000, RZ ;  /* 0x0001000042417824 */ /* 0x000fe200078e00ff */
[C---:B------:R-:W-:Y:S01]  /*1770*/  PRMT R62, R12.reuse, 0x7632, R62 ;  /* 0x000076320c3e7816 */ /* 0x040fe2000000003e */
[C---:B------:R-:W-:Y:S01]  /*1780*/  IMAD.U32 R71, R13.reuse, 0x10000, RZ ;  /* 0x000100000d477824 */ /* 0x040fe200078e00ff */
[----:B------:R-:W-:Y:S01]  /*1790*/  SHF.L.U32 R69, R12, 0x10, RZ ;  /* 0x000000100c457819 */ /* 0x000fe200000006ff */
[C---:B------:R-:W-:Y:S01]  /*17a0*/  IMAD.U32 R73, R14.reuse, 0x10000, RZ ;  /* 0x000100000e497824 */ /* 0x040fe200078e00ff */
[----:B------:R-:W-:Y:S01]  /*17b0*/  PRMT R66, R13, 0x7632, R66 ;  /* 0x000076320d427816 */ /* 0x000fe20000000042 */
[----:B------:R-:W-:Y:S01]  /*17c0*/  IMAD.U32 R75, R15, 0x10000, RZ ;  /* 0x000100000f4b7824 */ /* 0x000fe200078e00ff */
[----:B------:R-:W-:-:S02]  /*17d0*/  PRMT R68, R14, 0x7632, R68 ;  /* 0x000076320e447816 */ /* 0x000fc40000000044 */
[----:B------:R-:W-:Y:S02]  /*17e0*/  PRMT R74, R15, 0x7632, R74 ;  /* 0x000076320f4a7816 */ /* 0x000fe4000000004a */
[----:B------:R-:W2:Y:S01]  /*17f0*/  LDS.128 R12, [R0+0x4400] ;  /* 0x00440000000c7984 */ /* 0x000ea20000000c00 */
[----:B------:R-:W-:Y:S01]  /*1800*/  FADD R37, R40, R37 ;  /* 0x0000002528257221 */ /* 0x000fe20000000000 */
[----:B------:R-:W-:Y:S01]  /*1810*/  FADD R42, R42, R47 ;  /* 0x0000002f2a2a7221 */ /* 0x000fe20000000000 */
[----:B------:R-:W-:Y:S01]  /*1820*/  IMAD R47, R2, 0xc00, R39 ;  /* 0x00000c00022f7824 */ /* 0x000fe200078e0227 */
[----:B------:R-:W-:Y:S02]  /*1830*/  PRMT R36, R24, 0x7632, R36 ;  /* 0x0000763218247816 */ /* 0x000fe40000000024 */
[----:B------:R-:W-:Y:S01]  /*1840*/  F2FP.BF16.F32.PACK_AB R48, R38, R37 ;  /* 0x000000252630723e */ /* 0x000fe200000010ff */
[----:B------:R-:W-:Y:S01]  /*1850*/  IMAD.U32 R37, R24, 0x10000, RZ ;  /* 0x0001000018257824 */ /* 0x000fe200078e00ff */
[C---:B------:R-:W-:Y:S01]  /*1860*/  PRMT R24, R25.reuse, 0x7632, R24 ;  /* 0x0000763219187816 */ /* 0x040fe20000000018 */
[----:B------:R-:W-:Y:S01]  /*1870*/  IMAD.U32 R39, R25, 0x10000, RZ ;  /* 0x0001000019277824 */ /* 0x000fe200078e00ff */
[----:B------:R-:W-:Y:S01]  /*1880*/  F2FP.BF16.F32.PACK_AB R49, R43, R42 ;  /* 0x0000002a2b31723e */ /* 0x000fe200000010ff */
[----:B------:R-:W-:Y:S01]  /*1890*/  IMAD.WIDE R2, R47, 0x2, R44 ;  /* 0x000000022f027825 */ /* 0x000fe200078e022c */
[----:B------:R-:W-:-:S03]  /*18a0*/  PRMT R25, R26, 0x7632, R25 ;  /* 0x000076321a197816 */ /* 0x000fc60000000019 */
[----:B------:R-:W-:Y:S01]  /*18b0*/  IMAD.U32 R41, R26, 0x10000, RZ ;  /* 0x000100001a297824 */ /* 0x000fe200078e00ff */
[C---:B------:R-:W-:Y:S01]  /*18c0*/  PRMT R26, R27.reuse, 0x7632, R26 ;  /* 0x000076321b1a7816 */ /* 0x040fe2000000001a */
[----:B------:R3:W-:Y:S01]  /*18d0*/  @P6 STG.E.128 desc[UR16][R2.64], R48 ;  /* 0x0000003002006986 */ /* 0x0007e2000c101d10 */
[----:B------:R-:W-:Y:S01]  /*18e0*/  SHF.L.U32 R27, R27, 0x10, RZ ;  /* 0x000000101b1b7819 */ /* 0x000fe200000006ff */
[----:B------:R-:W-:Y:S01]  /*18f0*/  IMAD.U32 R24, R24, 0x10000, RZ ;  /* 0x0001000018187824 */ /* 0x000fe200078e00ff */
[----:B------:R-:W-:Y:S01]  /*1900*/  PRMT R70, R64, 0x7632, R70 ;  /* 0x0000763240467816 */ /* 0x000fe20000000046 */
[----:B------:R-:W-:Y:S01]  /*1910*/  IMAD.U32 R26, R26, 0x10000, RZ ;  /* 0x000100001a1a7824 */ /* 0x000fe200078e00ff */
[----:B-----5:R-:W-:Y:S01]  /*1920*/  PRMT R60, R8, 0x7632, R60 ;  /* 0x00007632083c7816 */ /* 0x020fe2000000003c */
        /* <DEDUP_REMOVED lines=9> */
[----:B------:R-:W1:Y:S01]  /*19c0*/  LDS.128 R8, [R0+0x6600] ;  /* 0x0066000000087984 */ /* 0x000e620000000c00 */
[----:B---3--:R-:W-:Y:S02]  /*19d0*/  IMAD.U32 R2, R25, 0x10000, RZ ;  /* 0x0001000019027824 */ /* 0x008fe400078e00ff */
[----:B----4-:R-:W-:Y:S01]  /*19e0*/  FADD R24, R16, R41 ;  /* 0x0000002910187221 */ /* 0x010fe20000000000 */
[----:B------:R-:W-:Y:S01]  /*19f0*/  FADD R27, R18, R27 ;  /* 0x0000001b121b7221 */ /* 0x000fe20000000000 */
[----:B------:R-:W-:Y:S01]  /*1a00*/  FADD R26, R19, R26 ;  /* 0x0000001a131a7221 */ /* 0x000fe20000000000 */
[----:B------:R-:W-:Y:S01]  /*1a10*/  FADD R25, R17, R2 ;  /* 0x0000000211197221 */ /* 0x000fe20000000000 */
[----:B------:R-:W-:Y:S01]  /*1a20*/  IMAD.U32 R36, R36, 0x10000, RZ ;  /* 0x0001000024247824 */ /* 0x000fe200078e00ff */
[----:B------:R-:W3:Y:S01]  /*1a30*/  LDS.128 R16, [R0+0x4410] ;  /* 0x0044100000107984 */ /* 0x000ee20000000c00 */
[C---:B------:R-:W-:Y:S01]  /*1a40*/  PRMT R78, R20.reuse, 0x7632, R78 ;  /* 0x00007632144e7816 */ /* 0x040fe2000000004e */
[----:B------:R-:W-:Y:S01]  /*1a50*/  IMAD.U32 R81, R20, 0x10000, RZ ;  /* 0x0001000014517824 */ /* 0x000fe200078e00ff */
[C---:B------:R-:W-:Y:S01]  /*1a60*/  PRMT R80, R21.reuse, 0x7632, R80 ;  /* 0x0000763215507816 */ /* 0x040fe20000000050 */
[----:B------:R-:W-:Y:S01]  /*1a70*/  IMAD.U32 R79, R21, 0x10000, RZ ;  /* 0x00010000154f7824 */ /* 0x000fe200078e00ff */
[C---:B------:R-:W-:Y:S01]  /*1a80*/  PRMT R82, R22.reuse, 0x7632, R82 ;  /* 0x0000763216527816 */ /* 0x040fe20000000052 */
[----:B------:R-:W-:Y:S01]  /*1a90*/  IMAD.U32 R87, R22, 0x10000, RZ ;  /* 0x0001000016577824 */ /* 0x000fe200078e00ff */
[C---:B------:R-:W-:Y:S01]  /*1aa0*/  PRMT R84, R23.reuse, 0x7632, R84 ;  /* 0x0000763217547816 */ /* 0x040fe20000000054 */
[----:B------:R-:W-:-:S02]  /*1ab0*/  IMAD.U32 R89, R23, 0x10000, RZ ;  /* 0x0001000017597824 */ /* 0x000fc400078e00ff */
[----:B------:R-:W4:Y:S01]  /*1ac0*/  LDS.128 R20, [R0+0x6610] ;  /* 0x0066100000147984 */ /* 0x000f220000000c00 */
[----:B------:R-:W-:Y:S01]  /*1ad0*/  FADD R32, R32, R37 ;  /* 0x0000002520207221 */ /* 0x000fe20000000000 */
[----:B------:R-:W-:Y:S01]  /*1ae0*/  FADD R33, R33, R36 ;  /* 0x0000002421217221 */ /* 0x000fe20000000000 */
[----:B------:R-:W-:Y:S01]  /*1af0*/  FADD R34, R34, R39 ;  /* 0x0000002722227221 */ /* 0x000fe20000000000 */
[----:B------:R-:W-:Y:S02]  /*1b00*/  IMAD.U32 R86, R78, 0x10000, RZ ;  /* 0x000100004e567824 */ /* 0x000fe400078e00ff */
[----:B------:R-:W-:Y:S02]  /*1b10*/  IMAD.U32 R80, R80, 0x10000, RZ ;  /* 0x0001000050507824 */ /* 0x000fe400078e00ff */
[----:B--2---:R-:W-:Y:S01]  /*1b20*/  FADD R78, R12, R81 ;  /* 0x000000510c4e7221 */ /* 0x004fe20000000000 */
[----:B------:R-:W-:Y:S01]  /*1b30*/  F2FP.BF16.F32.PACK_AB R32, R33, R32 ;  /* 0x000000202120723e */ /* 0x000fe200000010ff */
[----:B------:R-:W-:Y:S01]  /*1b40*/  FADD R79, R14, R79 ;  /* 0x0000004f0e4f7221 */ /* 0x000fe20000000000 */
[----:B------:R-:W-:Y:S01]  /*1b50*/  FADD R81, R13, R86 ;  /* 0x000000560d517221 */ /* 0x000fe20000000000 */
[----:B------:R-:W-:Y:S01]  /*1b60*/  FADD R80, R15, R80 ;  /* 0x000000500f507221 */ /* 0x000fe20000000000 */
[----:B------:R-:W-:Y:S01]  /*1b70*/  F2FP.BF16.F32.PACK_AB R33, R35, R34 ;  /* 0x000000222321723e */ /* 0x000fe200000010ff */
[----:B------:R-:W2:Y:S01]  /*1b80*/  LDS.128 R12, [R0+0xaa00] ;  /* 0x00aa0000000c7984 */ /* 0x000ea20000000c00 */
[----:B------:R-:W-:-:S02]  /*1b90*/  F2FP.BF16.F32.PACK_AB R34, R25, R24 ;  /* 0x000000181922723e */ /* 0x000fc400000010ff */
[----:B------:R-:W-:Y:S02]  /*1ba0*/  F2FP.BF16.F32.PACK_AB R35, R26, R27 ;  /* 0x0000001b1a23723e */ /* 0x000fe400000010ff */
[----:B------:R-:W5:Y:S01]  /*1bb0*/  LDS.128 R24, [R0+0x8800] ;  /* 0x0088000000187984 */ /* 0x000f620000000c00 */
[----:B------:R-:W-:Y:S01]  /*1bc0*/  ISETP.NE.AND P6, PT, R46, RZ, PT ;  /* 0x000000ff2e00720c */ /* 0x000fe20003fc5270 */
[----:B------:R-:W-:-:S04]  /*1bd0*/  VIADD R77, R47, 0xc000 ;  /* 0x0000c0002f4d7836 */ /* 0x000fc80000000000 */
[----:B------:R-:W-:Y:S01]  /*1be0*/  IMAD.WIDE R76, R77, 0x2, R44 ;  /* 0x000000024d4c7825 */ /* 0x000fe200078e022c */
[----:B------:R-:W-:-:S07]  /*1bf0*/  IADD3 R41, R47, 0x3c000, RZ ;  /* 0x0003c0002f297810 */ /* 0x000fce0007ffe0ff */
[----:B------:R1:W-:Y:S01]  /*1c00*/  @P6 STG.E.128 desc[UR16][R76.64], R32 ;  /* 0x000000204c006986 */ /* 0x0003e2000c101d10 */
[----:B------:R-:W-:Y:S01]  /*1c10*/  PRMT R56, R67, 0x7632, R56 ;  /* 0x0000763243387816 */ /* 0x000fe20000000038 */
[C---:B------:R-:W-:Y:S02]  /*1c20*/  VIADD R3, R47.reuse, 0x18000 ;  /* 0x000180002f037836 */ /* 0x040fe40000000000 */
[C---:B------:R-:W-:Y:S02]  /*1c30*/  VIADD R37, R47.reuse, 0x24000 ;  /* 0x000240002f257836 */ /* 0x040fe40000000000 */
[C---:B------:R-:W-:Y:S02]  /*1c40*/  VIADD R39, R47.reuse, 0x30000 ;  /* 0x000300002f277836 */ /* 0x040fe40000000000 */
[----:B------:R-:W-:Y:S02]  /*1c50*/  VIADD R43, R47, 0x48000 ;  /* 0x000480002f2b7836 */ /* 0x000fe40000000000 */
[----:B------:R-:W-:-:S02]  /*1c60*/  IMAD.U32 R86, R82, 0x10000, RZ ;  /* 0x0001000052567824 */ /* 0x000fc400078e00ff */
[----:B------:R-:W-:Y:S01]  /*1c70*/  IMAD.U32 R67, R67, 0x10000, RZ ;  /* 0x0001000043437824 */ /* 0x000fe200078e00ff */
[C---:B-1----:R-:W-:Y:S01]  /*1c80*/  PRMT R32, R4.reuse, 0x7632, R32 ;  /* 0x0000763204207816 */ /* 0x042fe20000000020 */
[----:B------:R-:W-:Y:S02]  /*1c90*/  IMAD.U32 R33, R4, 0x10000, RZ ;  /* 0x0001000004217824 */ /* 0x000fe400078e00ff */
[----:B------:R-:W-:Y:S02]  /*1ca0*/  IMAD.U32 R4, R70, 0x10000, RZ ;  /* 0x0001000046047824 */ /* 0x000fe400078e00ff */
[----:B------:R-:W-:Y:S02]  /*1cb0*/  VIADD R47, R47, 0x54000 ;  /* 0x000540002f2f7836 */ /* 0x000fe40000000000 */
[----:B------:R-:W-:Y:S01]  /*1cc0*/  FADD R91, R9, R4 ;  /* 0x00000004095b7221 */ /* 0x000fe20000000000 */
[----:B------:R-:W-:Y:S02]  /*1cd0*/  IMAD.U32 R4, R54, 0x10000, RZ ;  /* 0x0001000036047824 */ /* 0x000fe400078e00ff */
[----:B---3--:R-:W-:Y:S01]  /*1ce0*/  FADD R82, R16, R87 ;  /* 0x0000005710527221 */ /* 0x008fe20000000000 */
[----:B------:R-:W-:-:S02]  /*1cf0*/  IMAD.U32 R88, R84, 0x10000, RZ ;  /* 0x0001000054587824 */ /* 0x000fc400078e00ff */
[----:B------:R-:W-:Y:S01]  /*1d00*/  FADD R87, R17, R86 ;  /* 0x0000005611577221 */ /* 0x000fe20000000000 */
[----:B------:R-:W-:-:S04]  /*1d10*/  IMAD.WIDE R2, R3, 0x2, R44 ;  /* 0x0000000203027825 */ /* 0x000fc800078e022c */
[----:B------:R-:W-:Y:S01]  /*1d20*/  FADD R86, R8, R83 ;  /* 0x0000005308567221 */ /* 0x000fe20000000000 */
[----:B----4-:R-:W-:Y:S01]  /*1d30*/  FADD R67, R22, R67 ;  /* 0x0000004316437221 */ /* 0x010fe20000000000 */
[----:B------:R-:W-:Y:S01]  /*1d40*/  IMAD.WIDE R36, R37, 0x2, R44 ;  /* 0x0000000225247825 */ /* 0x000fe200078e022c */
[----:B------:R-:W-:-:S03]  /*1d50*/  PRMT R46, R28, 0x7632, R46 ;  /* 0x000076321c2e7816 */ /* 0x000fc6000000002e */
[----:B------:R-:W-:Y:S01]  /*1d60*/  FADD R84, R18, R89 ;  /* 0x0000005912547221 */ /* 0x000fe20000000000 */
[----:B------:R-:W-:Y:S01]  /*1d70*/  IMAD.WIDE R38, R39, 0x2, R44 ;  /* 0x0000000227267825 */ /* 0x000fe200078e022c */
[----:B------:R-:W-:-:S03]  /*1d80*/  PRMT R48, R29, 0x7632, R48 ;  /* 0x000076321d307816 */ /* 0x000fc60000000030 */
[----:B------:R-:W-:Y:S01]  /*1d90*/  FADD R22, R21, R4 ;  /* 0x0000000415167221 */ /* 0x000fe20000000000 */
[----:B------:R-:W-:Y:S01]  /*1da0*/  IMAD.WIDE R40, R41, 0x2, R44 ;  /* 0x0000000229287825 */ /* 0x000fe200078e022c */
[----:B------:R-:W-:-:S03]  /*1db0*/  PRMT R49, R30, 0x7632, R49 ;  /* 0x000076321e317816 */ /* 0x000fc60000000031 */
[----:B------:R-:W-:Y:S01]  /*1dc0*/  IMAD.WIDE R42, R43, 0x2, R44 ;  /* 0x000000022b2a7825 */ /* 0x000fe200078e022c */
[----:B------:R-:W-:-:S03]  /*1dd0*/  PRMT R50, R31, 0x7632, R50 ;  /* 0x000076321f327816 */ /* 0x000fc60000000032 */
[----:B------:R-:W-:Y:S01]  /*1de0*/  IMAD.U32 R72, R72, 0x10000, RZ ;  /* 0x0001000048487824 */ /* 0x000fe200078e00ff */
[----:B------:R-:W-:Y:S01]  /*1df0*/  PRMT R34, R5, 0x7632, R34 ;  /* 0x0000763205227816 */ /* 0x000fe20000000022 */
[----:B------:R-:W-:Y:S01]  /*1e00*/  IMAD.WIDE R44, R47, 0x2, R44 ;  /* 0x000000022f2c7825 */ /* 0x000fe200078e022c */
[----:B------:R-:W-:-:S03]  /*1e10*/  SHF.L.U32 R35, R5, 0x10, RZ ;  /* 0x0000001005237819 */ /* 0x000fc600000006ff */
[----:B------:R-:W-:Y:S01]  /*1e20*/  FADD R89, R19, R88 ;  /* 0x0000005813597221 */ /* 0x000fe20000000000 */
[----:B------:R-:W-:Y:S01]  /*1e30*/  PRMT R76, R6, 0x7632, R76 ;  /* 0x00007632064c7816 */ /* 0x000fe2000000004c */
[----:B------:R-:W-:Y:S01]  /*1e40*/  IMAD.U32 R47, R28, 0x10000, RZ ;  /* 0x000100001c2f7824 */ /* 0x000fe200078e00ff */
[----:B------:R-:W-:Y:S01]  /*1e50*/  PRMT R70, R7, 0x7632, R70 ;  /* 0x0000763207467816 */ /* 0x000fe20000000046 */
[----:B------:R-:W-:Y:S02]  /*1e60*/  IMAD.U32 R51, R29, 0x10000, RZ ;  /* 0x000100001d337824 */ /* 0x000fe400078e00ff */
[----:B------:R-:W-:Y:S02]  /*1e70*/  IMAD.U32 R53, R30, 0x10000, RZ ;  /* 0x000100001e357824 */ /* 0x000fe400078e00ff */
[----:B------:R-:W-:Y:S02]  /*1e80*/  IMAD.U32 R55, R31, 0x10000, RZ ;  /* 0x000100001f377824 */ /* 0x000fe400078e00ff */
[----:B------:R-:W-:Y:S01]  /*1e90*/  FADD R85, R10, R85 ;  /* 0x000000550a557221 */ /* 0x000fe20000000000 */
[----:B------:R-:W-:Y:S01]  /*1ea0*/  IMAD.U32 R77, R6, 0x10000, RZ ;  /* 0x00010000064d7824 */ /* 0x000fe200078e00ff */
[----:B------:R-:W1:Y:S01]  /*1eb0*/  LDS.128 R28, [R0+0x8810] ;  /* 0x00881000001c7984 */ /* 0x000e620000000c00 */
[----:B------:R-:W-:-:S02]  /*1ec0*/  IMAD.U32 R83, R7, 0x10000, RZ ;  /* 0x0001000007537824 */ /* 0x000fc400078e00ff */
[----:B------:R-:W-:Y:S01]  /*1ed0*/  FADD R54, R11, R72 ;  /* 0x000000480b367221 */ /* 0x000fe20000000000 */
[----:B------:R-:W3:Y:S01]  /*1ee0*/  LDS.128 R4, [R0+0xcc00] ;  /* 0x00cc000000047984 */ /* 0x000ee20000000c00 */
[----:B------:R-:W-:Y:S01]  /*1ef0*/  SHF.L.U32 R64, R64, 0x10, RZ ;  /* 0x0000001040407819 */ /* 0x000fe200000006ff */
[----:B------:R-:W-:Y:S02]  /*1f00*/  IMAD.U32 R60, R60, 0x10000, RZ ;  /* 0x000100003c3c7824 */ /* 0x000fe400078e00ff */
[----:B------:R-:W4:Y:S01]  /*1f10*/  LDS.128 R16, [R0+0xaa10] ;  /* 0x00aa100000107984 */ /* 0x000f220000000c00 */
[----:B------:R-:W-:-:S03]  /*1f20*/  IMAD.U32 R62, R62, 0x10000, RZ ;  /* 0x000100003e3e7824 */ /* 0x000fc600078e00ff */
[----:B------:R-:W4:Y:S01]  /*1f30*/  LDS.128 R8, [R0+0xcc10] ;  /* 0x00cc100000087984 */ /* 0x000f220000000c00 */
[----:B------:R-:W-:Y:S02]  /*1f40*/  IMAD.U32 R66, R66, 0x10000, RZ ;  /* 0x0001000042427824 */ /* 0x000fe400078e00ff */
[----:B--2---:R-:W-:Y:S01]  /*1f50*/  FADD R61, R12, R61 ;  /* 0x0000003d0c3d7221 */ /* 0x004fe20000000000 */
[----:B------:R-:W-:Y:S01]  /*1f60*/  FADD R63, R14, R63 ;  /* 0x0000003f0e3f7221 */ /* 0x000fe20000000000 */
[----:B------:R-:W-:Y:S01]  /*1f70*/  FADD R60, R13, R60 ;  /* 0x0000003c0d3c7221 */ /* 0x000fe20000000000 */
[----:B------:R-:W-:Y:S01]  /*1f80*/  FADD R64, R15, R64 ;  /* 0x000000400f407221 */ /* 0x000fe20000000000 */
[----:B-----5:R-:W-:Y:S01]  /*1f90*/  FADD R69, R24, R69 ;  /* 0x0000004518457221 */ /* 0x020fe20000000000 */
[----:B------:R-:W2:Y:S01]  /*1fa0*/  LDS.128 R12, [R0+0xee00] ;  /* 0x00ee0000000c7984 */ /* 0x000ea20000000c00 */
[----:B------:R-:W-:Y:S01]  /*1fb0*/  FADD R71, R26, R71 ;  /* 0x000000471a477221 */ /* 0x000fe20000000000 */
[----:B------:R-:W-:Y:S01]  /*1fc0*/  FADD R62, R25, R62 ;  /* 0x0000003e193e7221 */ /* 0x000fe20000000000 */
[----:B------:R-:W-:-:S02]  /*1fd0*/  FADD R66, R27, R66 ;  /* 0x000000421b427221 */ /* 0x000fc40000000000 */
[----:B------:R5:W2:Y:S01]  /*1fe0*/  LDS.128 R24, [R0+0xee10] ;  /* 0x00ee100000187984 */ /* 0x000aa20000000c00 */
[----:B------:R-:W-:Y:S02]  /*1ff0*/  IMAD.U32 R56, R56, 0x10000, RZ ;  /* 0x0001000038387824 */ /* 0x000fe400078e00ff */
[----:B------:R-:W-:Y:S02]  /*2000*/  IMAD.U32 R68, R68, 0x10000, RZ ;  /* 0x0001000044447824 */ /* 0x000fe400078e00ff */
[----:B------:R-:W-:Y:S02]  /*2010*/  IMAD.U32 R74, R74, 0x10000, RZ ;  /* 0x000100004a4a7824 */ /* 0x000fe400078e00ff */
[----:B------:R-:W-:Y:S02]  /*2020*/  IMAD.U32 R46, R46, 0x10000, RZ ;  /* 0x000100002e2e7824 */ /* 0x000fe400078e00ff */
[----:B------:R-:W-:Y:S02]  /*2030*/  IMAD.U32 R52, R52, 0x10000, RZ ;  /* 0x0001000034347824 */ /* 0x000fe400078e00ff */
[----:B------:R-:W-:-:S02]  /*2040*/  IMAD.U32 R58, R58, 0x10000, RZ ;  /* 0x000100003a3a7824 */ /* 0x000fc400078e00ff */
[----:B------:R-:W-:Y:S02]  /*2050*/  IMAD.U32 R48, R48, 0x10000, RZ ;  /* 0x0001000030307824 */ /* 0x000fe400078e00ff */
[----:B------:R-:W-:Y:S01]  /*2060*/  FADD R65, R20, R65 ;  /* 0x0000004114417221 */ /* 0x000fe20000000000 */
[----:B-----5:R-:W-:Y:S02]  /*2070*/  IMAD.U32 R0, R49, 0x10000, RZ ;  /* 0x0001000031007824 */ /* 0x020fe400078e00ff */
[----:B------:R-:W-:Y:S01]  /*2080*/  FADD R56, R23, R56 ;  /* 0x0000003817387221 */ /* 0x000fe20000000000 */
[----:B------:R-:W-:Y:S02]  /*2090*/  IMAD.U32 R50, R50, 0x10000, RZ ;  /* 0x0001000032327824 */ /* 0x000fe400078e00ff */
[----:B-1----:R-:W-:Y:S01]  /*20a0*/  FADD R28, R28, R73 ;  /* 0x000000491c1c7221 */ /* 0x002fe20000000000 */
[----:B------:R-:W-:Y:S01]  /*20b0*/  FADD R30, R30, R75 ;  /* 0x0000004b1e1e7221 */ /* 0x000fe20000000000 */
[----:B------:R-:W-:Y:S01]  /*20c0*/  FADD R29, R29, R68 ;  /* 0x000000441d1d7221 */ /* 0x000fe20000000000 */
[----:B------:R-:W-:Y:S01]  /*20d0*/  FADD R31, R31, R74 ;  /* 0x0000004a1f1f7221 */ /* 0x000fe20000000000 */
[----:B---3--:R-:W-:Y:S01]  /*20e0*/  FADD R4, R4, R47 ;  /* 0x0000002f04047221 */ /* 0x008fe20000000000 */
[----:B------:R-:W-:Y:S01]  /*20f0*/  FADD R5, R5, R46 ;  /* 0x0000002e05057221 */ /* 0x000fe20000000000 */
[----:B----4-:R-:W-:Y:S01]  /*2100*/  FADD R68, R16, R57 ;  /* 0x0000003910447221 */ /* 0x010fe20000000000 */
[----:B------:R-:W-:Y:S01]  /*2110*/  FADD R72, R18, R59 ;  /* 0x0000003b12487221 */ /* 0x000fe20000000000 */
        /* <DEDUP_REMOVED lines=8> */
[----:B------:R-:W-:Y:S01]  /*21a0*/  F2FP.BF16.F32.PACK_AB R16, R81, R78 ;  /* 0x0000004e5110723e */ /* 0x000fe200000010ff */
[----:B------:R-:W-:Y:S01]  /*21b0*/  IMAD.U32 R32, R32, 0x10000, RZ ;  /* 0x0001000020207824 */ /* 0x000fe200078e00ff */
[----:B------:R-:W-:-:S02]  /*21c0*/  F2FP.BF16.F32.PACK_AB R17, R80, R79 ;  /* 0x0000004f5011723e */ /* 0x000fc400000010ff */
[----:B------:R-:W-:Y:S02]  /*21d0*/  F2FP.BF16.F32.PACK_AB R18, R87, R82 ;  /* 0x000000525712723e */ /* 0x000fe400000010ff */
[----:B------:R-:W-:Y:S01]  /*21e0*/  F2FP.BF16.F32.PACK_AB R19, R89, R84 ;  /* 0x000000545913723e */ /* 0x000fe200000010ff */
[----:B------:R-:W-:Y:S01]  /*21f0*/  IMAD.U32 R34, R34, 0x10000, RZ ;  /* 0x0001000022227824 */ /* 0x000fe200078e00ff */
[----:B------:R-:W-:Y:S02]  /*2200*/  F2FP.BF16.F32.PACK_AB R20, R91, R86 ;  /* 0x000000565b14723e */ /* 0x000fe400000010ff */
[----:B------:R-:W-:Y:S02]  /*2210*/  F2FP.BF16.F32.PACK_AB R21, R54, R85 ;  /* 0x000000553615723e */ /* 0x000fe400000010ff */
[----:B------:R-:W-:Y:S02]  /*2220*/  F2FP.BF16.F32.PACK_AB R22, R22, R65 ;  /* 0x000000411616723e */ /* 0x000fe400000010ff */
[----:B------:R-:W-:Y:S01]  /*2230*/  F2FP.BF16.F32.PACK_AB R23, R56, R67 ;  /* 0x000000433817723e */ /* 0x000fe200000010ff */
[----:B------:R-:W-:Y:S01]  /*2240*/  IMAD.U32 R76, R76, 0x10000, RZ ;  /* 0x000100004c4c7824 */ /* 0x000fe200078e00ff */
[----:B------:R-:W-:Y:S01]  /*2250*/  F2FP.BF16.F32.PACK_AB R56, R62, R69 ;  /* 0x000000453e38723e */ /* 0x000fe200000010ff */
[----:B------:R-:W-:Y:S01]  /*2260*/  IMAD.U32 R70, R70, 0x10000, RZ ;  /* 0x0001000046467824 */ /* 0x000fe200078e00ff */
[----:B------:R-:W-:-:S02]  /*2270*/  F2FP.BF16.F32.PACK_AB R57, R66, R71 ;  /* 0x000000474239723e */ /* 0x000fc400000010ff */
[----:B------:R-:W-:Y:S02]  /*2280*/  F2FP.BF16.F32.PACK_AB R58, R29, R28 ;  /* 0x0000001c1d3a723e */ /* 0x000fe400000010ff */
[----:B------:R-:W-:Y:S02]  /*2290*/  F2FP.BF16.F32.PACK_AB R59, R31, R30 ;  /* 0x0000001e1f3b723e */ /* 0x000fe400000010ff */
[----:B------:R-:W-:Y:S02]  /*22a0*/  F2FP.BF16.F32.PACK_AB R4, R5, R4 ;  /* 0x000000040504723e */ /* 0x000fe400000010ff */
[----:B------:R-:W-:Y:S02]  /*22b0*/  F2FP.BF16.F32.PACK_AB R28, R60, R61 ;  /* 0x0000003d3c1c723e */ /* 0x000fe400000010ff */
[----:B------:R-:W-:Y:S02]  /*22c0*/  F2FP.BF16.F32.PACK_AB R29, R64, R63 ;  /* 0x0000003f401d723e */ /* 0x000fe400000010ff */
[----:B------:R-:W-:-:S02]  /*22d0*/  F2FP.BF16.F32.PACK_AB R30, R73, R68 ;  /* 0x00000044491e723e */ /* 0x000fc400000010ff */
[----:B------:R-:W-:Y:S02]  /*22e0*/  F2FP.BF16.F32.PACK_AB R31, R75, R72 ;  /* 0x000000484b1f723e */ /* 0x000fe400000010ff */
[----:B------:R-:W-:Y:S01]  /*22f0*/  F2FP.BF16.F32.PACK_AB R5, R7, R6 ;  /* 0x000000060705723e */ /* 0x000fe200000010ff */
[----:B------:R1:W-:Y:S01]  /*2300*/  @P5 STG.E.128 desc[UR16][R2.64], R16 ;  /* 0x0000001002005986 */ /* 0x0003e2000c101d10 */
[----:B------:R-:W-:Y:S01]  /*2310*/  F2FP.BF16.F32.PACK_AB R6, R9, R8 ;  /* 0x000000080906723e */ /* 0x000fe200000010ff */
[----:B--2---:R-:W-:Y:S01]  /*2320*/  FADD R12, R12, R33 ;  /* 0x000000210c0c7221 */ /* 0x004fe20000000000 */
[----:B------:R-:W-:Y:S01]  /*2330*/  F2FP.BF16.F32.PACK_AB R7, R11, R10 ;  /* 0x0000000a0b07723e */ /* 0x000fe200000010ff */
[----:B------:R-:W-:Y:S01]  /*2340*/  FADD R13, R13, R32 ;  /* 0x000000200d0d7221 */ /* 0x000fe20000000000 */
[----:B------:R1:W-:Y:S01]  /*2350*/  @P4 STG.E.128 desc[UR16][R36.64], R20 ;  /* 0x0000001424004986 */ /* 0x0003e2000c101d10 */
[----:B------:R-:W-:Y:S01]  /*2360*/  FADD R14, R14, R35 ;  /* 0x000000230e0e7221 */ /* 0x000fe20000000000 */
[----:B------:R-:W-:Y:S01]  /*2370*/  FADD R15, R15, R34 ;  /* 0x000000220f0f7221 */ /* 0x000fe20000000000 */
[----:B------:R-:W-:Y:S01]  /*2380*/  FADD R24, R24, R77 ;  /* 0x0000004d18187221 */ /* 0x000fe20000000000 */
[----:B------:R1:W-:Y:S01]  /*2390*/  @P3 STG.E.128 desc[UR16][R38.64], R56 ;  /* 0x0000003826003986 */ /* 0x0003e2000c101d10 */
[----:B------:R-:W-:Y:S01]  /*23a0*/  FADD R26, R26, R83 ;  /* 0x000000531a1a7221 */ /* 0x000fe20000000000 */
[----:B------:R-:W-:Y:S01]  /*23b0*/  FADD R25, R25, R76 ;  /* 0x0000004c19197221 */ /* 0x000fe20000000000 */
[----:B------:R-:W-:Y:S01]  /*23c0*/  FADD R27, R27, R70 ;  /* 0x000000461b1b7221 */ /* 0x000fe20000000000 */
[----:B------:R1:W-:Y:S01]  /*23d0*/  @P2 STG.E.128 desc[UR16][R40.64], R28 ;  /* 0x0000001c28002986 */ /* 0x0003e2000c101d10 */
[----:B------:R-:W-:-:S03]  /*23e0*/  F2FP.BF16.F32.PACK_AB R12, R13, R12 ;  /* 0x0000000c0d0c723e */ /* 0x000fc600000010ff */
[----:B------:R1:W-:Y:S01]  /*23f0*/  @P1 STG.E.128 desc[UR16][R42.64], R4 ;  /* 0x000000042a001986 */ /* 0x0003e2000c101d10 */
[----:B------:R-:W-:Y:S02]  /*2400*/  F2FP.BF16.F32.PACK_AB R13, R15, R14 ;  /* 0x0000000e0f0d723e */ /* 0x000fe400000010ff */
[----:B------:R-:W-:Y:S02]  /*2410*/  F2FP.BF16.F32.PACK_AB R14, R25, R24 ;  /* 0x00000018190e723e */ /* 0x000fe400000010ff */
[----:B------:R-:W-:Y:S01]  /*2420*/  F2FP.BF16.F32.PACK_AB R15, R27, R26 ;  /* 0x0000001a1b0f723e */ /* 0x000fe200000010ff */
[----:B------:R-:W-:Y:S06]  /*2430*/  @!P0 EXIT ;  /* 0x000000000000894d */ /* 0x000fec0003800000 */
[----:B------:R-:W-:Y:S01]  /*2440*/  STG.E.128 desc[UR16][R44.64], R12 ;  /* 0x0000000c2c007986 */ /* 0x000fe2000c101d10 */
[----:B------:R-:W-:Y:S05]  /*2450*/  EXIT ;  /* 0x000000000000794d */ /* 0x000fea0003800000 */
.L_x_1:
[----:B------:R-:W-:-:S00]  /*2460*/  BRA `(.L_x_1) ;  /* 0xfffffffc00fc7947 */ /* 0x000fc0000383ffff */
[----:B------:R-:W-:-:S00]  /*2470*/  NOP ;  /* 0x0000000000007918 */ /* 0x000fc00000000000 */
        /* <DEDUP_REMOVED lines=8> */
.L_x_2:


//--------------------- .nv.shared.triton_mm      --------------------------
	.section	.nv.shared.triton_mm,"aw",@nobits
	.sectionflags	@""
	.align	16
	.zero		1024


//--------------------- .nv.constant0.triton_mm   --------------------------
	.section	.nv.constant0.triton_mm,"a",@progbits
	.sectionflags	@""
	.align	4
.nv.constant0.triton_mm:
	.zero		564
